//
// Generated by NVIDIA NVVM Compiler
//
// Compiler Build ID: CL-36424714
// Cuda compilation tools, release 13.0, V13.0.88
// Based on NVVM 20.0.0
//

.version 9.0
.target sm_100
.address_size 64

	// .globl	_Z24compute_distances_kernelPKdS0_Pdii
.extern .shared .align 16 .b8 s_dist[];
.extern .shared .align 16 .b8 s_data[];

.visible .entry _Z24compute_distances_kernelPKdS0_Pdii(
	.param .u64 .ptr .align 1 _Z24compute_distances_kernelPKdS0_Pdii_param_0,
	.param .u64 .ptr .align 1 _Z24compute_distances_kernelPKdS0_Pdii_param_1,
	.param .u64 .ptr .align 1 _Z24compute_distances_kernelPKdS0_Pdii_param_2,
	.param .u32 _Z24compute_distances_kernelPKdS0_Pdii_param_3,
	.param .u32 _Z24compute_distances_kernelPKdS0_Pdii_param_4
)
{
	.reg .pred 	%p<4>;
	.reg .b32 	%r<12>;
	.reg .b64 	%rd<13>;
	.reg .b64 	%fd<5>;

	ld.param.u64 	%rd1, [_Z24compute_distances_kernelPKdS0_Pdii_param_0];
	ld.param.u64 	%rd2, [_Z24compute_distances_kernelPKdS0_Pdii_param_1];
	ld.param.u64 	%rd3, [_Z24compute_distances_kernelPKdS0_Pdii_param_2];
	ld.param.u32 	%r4, [_Z24compute_distances_kernelPKdS0_Pdii_param_3];
	ld.param.u32 	%r3, [_Z24compute_distances_kernelPKdS0_Pdii_param_4];
	mov.u32 	%r5, %ctaid.y;
	mov.u32 	%r6, %ntid.y;
	mov.u32 	%r7, %tid.y;
	mad.lo.s32 	%r1, %r5, %r6, %r7;
	mov.u32 	%r8, %ctaid.x;
	mov.u32 	%r9, %ntid.x;
	mov.u32 	%r10, %tid.x;
	mad.lo.s32 	%r2, %r8, %r9, %r10;
	setp.ge.s32 	%p1, %r1, %r4;
	setp.ge.s32 	%p2, %r2, %r3;
	or.pred  	%p3, %p1, %p2;
	@%p3 bra 	$L__BB0_2;
	cvta.to.global.u64 	%rd4, %rd1;
	cvta.to.global.u64 	%rd5, %rd2;
	cvta.to.global.u64 	%rd6, %rd3;
	mul.wide.u32 	%rd7, %r1, 8;
	add.s64 	%rd8, %rd4, %rd7;
	ld.global.f64 	%fd1, [%rd8];
	mul.wide.s32 	%rd9, %r2, 8;
	add.s64 	%rd10, %rd5, %rd9;
	ld.global.f64 	%fd2, [%rd10];
	sub.f64 	%fd3, %fd1, %fd2;
	mul.f64 	%fd4, %fd3, %fd3;
	mad.lo.s32 	%r11, %r3, %r1, %r2;
	mul.wide.s32 	%rd11, %r11, 8;
	add.s64 	%rd12, %rd6, %rd11;
	st.global.f64 	[%rd12], %fd4;
$L__BB0_2:
	ret;

}
	// .globl	_Z25find_min_distances_kernelPKdPiPdii
.visible .entry _Z25find_min_distances_kernelPKdPiPdii(
	.param .u64 .ptr .align 1 _Z25find_min_distances_kernelPKdPiPdii_param_0,
	.param .u64 .ptr .align 1 _Z25find_min_distances_kernelPKdPiPdii_param_1,
	.param .u64 .ptr .align 1 _Z25find_min_distances_kernelPKdPiPdii_param_2,
	.param .u32 _Z25find_min_distances_kernelPKdPiPdii_param_3,
	.param .u32 _Z25find_min_distances_kernelPKdPiPdii_param_4
)
{
	.reg .pred 	%p<10>;
	.reg .b32 	%r<34>;
	.reg .b64 	%rd<13>;
	.reg .b64 	%fd<12>;

	ld.param.u64 	%rd2, [_Z25find_min_distances_kernelPKdPiPdii_param_0];
	ld.param.u64 	%rd3, [_Z25find_min_distances_kernelPKdPiPdii_param_1];
	ld.param.u64 	%rd4, [_Z25find_min_distances_kernelPKdPiPdii_param_2];
	ld.param.u32 	%r16, [_Z25find_min_distances_kernelPKdPiPdii_param_3];
	ld.param.u32 	%r15, [_Z25find_min_distances_kernelPKdPiPdii_param_4];
	mov.u32 	%r1, %ctaid.x;
	mov.u32 	%r2, %tid.x;
	setp.ge.s32 	%p1, %r1, %r16;
	@%p1 bra 	$L__BB1_11;
	mov.u32 	%r33, %ntid.x;
	setp.ge.s32 	%p2, %r2, %r15;
	mov.b32 	%r32, -1;
	mov.f64 	%fd11, 0d7E37E43C8800759C;
	@%p2 bra 	$L__BB1_4;
	mul.lo.s32 	%r4, %r15, %r1;
	cvta.to.global.u64 	%rd1, %rd2;
	mov.f64 	%fd11, 0d7E37E43C8800759C;
	mov.b32 	%r32, -1;
	mov.u32 	%r30, %r2;
$L__BB1_3:
	add.s32 	%r19, %r30, %r4;
	mul.wide.s32 	%rd5, %r19, 8;
	add.s64 	%rd6, %rd1, %rd5;
	ld.global.f64 	%fd7, [%rd6];
	setp.lt.f64 	%p3, %fd7, %fd11;
	selp.f64 	%fd11, %fd7, %fd11, %p3;
	selp.b32 	%r32, %r30, %r32, %p3;
	add.s32 	%r30, %r30, %r33;
	setp.lt.s32 	%p4, %r30, %r15;
	@%p4 bra 	$L__BB1_3;
$L__BB1_4:
	shl.b32 	%r20, %r33, 3;
	mov.u32 	%r21, s_dist;
	add.s32 	%r10, %r21, %r20;
	shl.b32 	%r22, %r2, 3;
	add.s32 	%r11, %r21, %r22;
	st.shared.f64 	[%r11], %fd11;
	shl.b32 	%r23, %r2, 2;
	add.s32 	%r12, %r10, %r23;
	st.shared.u32 	[%r12], %r32;
	bar.sync 	0;
	setp.lt.u32 	%p5, %r33, 2;
	@%p5 bra 	$L__BB1_9;
$L__BB1_5:
	mov.u32 	%r13, %r33;
	shr.u32 	%r33, %r13, 1;
	setp.ge.u32 	%p6, %r2, %r33;
	@%p6 bra 	$L__BB1_8;
	shl.b32 	%r24, %r33, 3;
	add.s32 	%r25, %r11, %r24;
	ld.shared.f64 	%fd4, [%r25];
	ld.shared.f64 	%fd8, [%r11];
	setp.geu.f64 	%p7, %fd4, %fd8;
	@%p7 bra 	$L__BB1_8;
	st.shared.f64 	[%r11], %fd4;
	shl.b32 	%r26, %r33, 2;
	add.s32 	%r27, %r12, %r26;
	ld.shared.u32 	%r28, [%r27];
	st.shared.u32 	[%r12], %r28;
$L__BB1_8:
	bar.sync 	0;
	setp.gt.u32 	%p8, %r13, 3;
	@%p8 bra 	$L__BB1_5;
$L__BB1_9:
	setp.ne.s32 	%p9, %r2, 0;
	@%p9 bra 	$L__BB1_11;
	ld.shared.u32 	%r29, [%r10];
	cvta.to.global.u64 	%rd7, %rd3;
	mul.wide.u32 	%rd8, %r1, 4;
	add.s64 	%rd9, %rd7, %rd8;
	st.global.u32 	[%rd9], %r29;
	ld.shared.f64 	%fd9, [s_dist];
	cvta.to.global.u64 	%rd10, %rd4;
	mul.wide.u32 	%rd11, %r1, 8;
	add.s64 	%rd12, %rd10, %rd11;
	st.global.f64 	[%rd12], %fd9;
$L__BB1_11:
	ret;

}
	// .globl	_Z17reduce_sse_kernelPKdPdi
.visible .entry _Z17reduce_sse_kernelPKdPdi(
	.param .u64 .ptr .align 1 _Z17reduce_sse_kernelPKdPdi_param_0,
	.param .u64 .ptr .align 1 _Z17reduce_sse_kernelPKdPdi_param_1,
	.param .u32 _Z17reduce_sse_kernelPKdPdi_param_2
)
{
	.reg .pred 	%p<6>;
	.reg .b32 	%r<14>;
	.reg .b64 	%rd<9>;
	.reg .b64 	%fd<9>;

	ld.param.u64 	%rd1, [_Z17reduce_sse_kernelPKdPdi_param_0];
	ld.param.u64 	%rd2, [_Z17reduce_sse_kernelPKdPdi_param_1];
	ld.param.u32 	%r8, [_Z17reduce_sse_kernelPKdPdi_param_2];
	mov.u32 	%r1, %tid.x;
	mov.u32 	%r2, %ctaid.x;
	mov.u32 	%r13, %ntid.x;
	mad.lo.s32 	%r4, %r2, %r13, %r1;
	setp.ge.s32 	%p1, %r4, %r8;
	mov.f64 	%fd8, 0d0000000000000000;
	@%p1 bra 	$L__BB2_2;
	cvta.to.global.u64 	%rd3, %rd1;
	mul.wide.s32 	%rd4, %r4, 8;
	add.s64 	%rd5, %rd3, %rd4;
	ld.global.f64 	%fd8, [%rd5];
$L__BB2_2:
	shl.b32 	%r9, %r1, 3;
	mov.u32 	%r10, s_data;
	add.s32 	%r5, %r10, %r9;
	st.shared.f64 	[%r5], %fd8;
	bar.sync 	0;
	setp.lt.u32 	%p2, %r13, 2;
	@%p2 bra 	$L__BB2_6;
$L__BB2_3:
	shr.u32 	%r7, %r13, 1;
	setp.ge.u32 	%p3, %r1, %r7;
	@%p3 bra 	$L__BB2_5;
	shl.b32 	%r11, %r7, 3;
	add.s32 	%r12, %r5, %r11;
	ld.shared.f64 	%fd4, [%r12];
	ld.shared.f64 	%fd5, [%r5];
	add.f64 	%fd6, %fd4, %fd5;
	st.shared.f64 	[%r5], %fd6;
$L__BB2_5:
	bar.sync 	0;
	setp.gt.u32 	%p4, %r13, 3;
	mov.u32 	%r13, %r7;
	@%p4 bra 	$L__BB2_3;
$L__BB2_6:
	setp.ne.s32 	%p5, %r1, 0;
	@%p5 bra 	$L__BB2_8;
	ld.shared.f64 	%fd7, [s_data];
	cvta.to.global.u64 	%rd6, %rd2;
	mul.wide.u32 	%rd7, %r2, 8;
	add.s64 	%rd8, %rd6, %rd7;
	st.global.f64 	[%rd8], %fd7;
$L__BB2_8:
	ret;

}
	// .globl	_Z20update_atomic_kernelPKdPKiPdPii
.visible .entry _Z20update_atomic_kernelPKdPKiPdPii(
	.param .u64 .ptr .align 1 _Z20update_atomic_kernelPKdPKiPdPii_param_0,
	.param .u64 .ptr .align 1 _Z20update_atomic_kernelPKdPKiPdPii_param_1,
	.param .u64 .ptr .align 1 _Z20update_atomic_kernelPKdPKiPdPii_param_2,
	.param .u64 .ptr .align 1 _Z20update_atomic_kernelPKdPKiPdPii_param_3,
	.param .u32 _Z20update_atomic_kernelPKdPKiPdPii_param_4
)
{
	.reg .pred 	%p<2>;
	.reg .b32 	%r<8>;
	.reg .b64 	%rd<17>;
	.reg .b64 	%fd<3>;

	ld.param.u64 	%rd1, [_Z20update_atomic_kernelPKdPKiPdPii_param_0];
	ld.param.u64 	%rd2, [_Z20update_atomic_kernelPKdPKiPdPii_param_1];
	ld.param.u64 	%rd3, [_Z20update_atomic_kernelPKdPKiPdPii_param_2];
	ld.param.u64 	%rd4, [_Z20update_atomic_kernelPKdPKiPdPii_param_3];
	ld.param.u32 	%r2, [_Z20update_atomic_kernelPKdPKiPdPii_param_4];
	mov.u32 	%r3, %ctaid.x;
	mov.u32 	%r4, %ntid.x;
	mov.u32 	%r5, %tid.x;
	mad.lo.s32 	%r1, %r3, %r4, %r5;
	setp.ge.s32 	%p1, %r1, %r2;
	@%p1 bra 	$L__BB3_2;
	cvta.to.global.u64 	%rd5, %rd2;
	cvta.to.global.u64 	%rd6, %rd1;
	cvta.to.global.u64 	%rd7, %rd3;
	cvta.to.global.u64 	%rd8, %rd4;
	mul.wide.s32 	%rd9, %r1, 4;
	add.s64 	%rd10, %rd5, %rd9;
	ld.global.u32 	%r6, [%rd10];
	mul.wide.s32 	%rd11, %r6, 8;
	add.s64 	%rd12, %rd7, %rd11;
	mul.wide.s32 	%rd13, %r1, 8;
	add.s64 	%rd14, %rd6, %rd13;
	ld.global.f64 	%fd1, [%rd14];
	atom.global.add.f64 	%fd2, [%rd12], %fd1;
	mul.wide.s32 	%rd15, %r6, 4;
	add.s64 	%rd16, %rd8, %rd15;
	atom.global.add.u32 	%r7, [%rd16], 1;
$L__BB3_2:
	ret;

}
	// .globl	_Z25finalize_centroids_kernelPdPKdPKiS1_i
.visible .entry _Z25finalize_centroids_kernelPdPKdPKiS1_i(
	.param .u64 .ptr .align 1 _Z25finalize_centroids_kernelPdPKdPKiS1_i_param_0,
	.param .u64 .ptr .align 1 _Z25finalize_centroids_kernelPdPKdPKiS1_i_param_1,
	.param .u64 .ptr .align 1 _Z25finalize_centroids_kernelPdPKdPKiS1_i_param_2,
	.param .u64 .ptr .align 1 _Z25finalize_centroids_kernelPdPKdPKiS1_i_param_3,
	.param .u32 _Z25finalize_centroids_kernelPdPKdPKiS1_i_param_4
)
{
	.reg .pred 	%p<3>;
	.reg .b32 	%r<7>;
	.reg .b64 	%rd<16>;
	.reg .b64 	%fd<5>;

	ld.param.u64 	%rd5, [_Z25finalize_centroids_kernelPdPKdPKiS1_i_param_0];
	ld.param.u64 	%rd2, [_Z25finalize_centroids_kernelPdPKdPKiS1_i_param_1];
	ld.param.u64 	%rd3, [_Z25finalize_centroids_kernelPdPKdPKiS1_i_param_2];
	ld.param.u64 	%rd4, [_Z25finalize_centroids_kernelPdPKdPKiS1_i_param_3];
	ld.param.u32 	%r3, [_Z25finalize_centroids_kernelPdPKdPKiS1_i_param_4];
	cvta.to.global.u64 	%rd1, %rd5;
	mov.u32 	%r4, %ctaid.x;
	mov.u32 	%r5, %ntid.x;
	mov.u32 	%r6, %tid.x;
	mad.lo.s32 	%r1, %r4, %r5, %r6;
	setp.ge.s32 	%p1, %r1, %r3;
	@%p1 bra 	$L__BB4_4;
	cvta.to.global.u64 	%rd6, %rd3;
	mul.wide.s32 	%rd7, %r1, 4;
	add.s64 	%rd8, %rd6, %rd7;
	ld.global.u32 	%r2, [%rd8];
	setp.lt.s32 	%p2, %r2, 1;
	@%p2 bra 	$L__BB4_3;
	cvta.to.global.u64 	%rd12, %rd2;
	mul.wide.s32 	%rd13, %r1, 8;
	add.s64 	%rd14, %rd12, %rd13;
	ld.global.f64 	%fd2, [%rd14];
	cvt.rn.f64.u32 	%fd3, %r2;
	div.rn.f64 	%fd4, %fd2, %fd3;
	add.s64 	%rd15, %rd1, %rd13;
	st.global.f64 	[%rd15], %fd4;
	bra.uni 	$L__BB4_4;
$L__BB4_3:
	cvta.to.global.u64 	%rd9, %rd4;
	ld.global.f64 	%fd1, [%rd9];
	mul.wide.s32 	%rd10, %r1, 8;
	add.s64 	%rd11, %rd1, %rd10;
	st.global.f64 	[%rd11], %fd1;
$L__BB4_4:
	ret;

}


// ===== COMPILED SASS (sm_100) =====

	.target	sm_100

	.elftype	@"ET_EXEC"


//--------------------- .note.nv.tkinfo           --------------------------
	.section	.note.nv.tkinfo,"",@"SHT_NOTE"
	.sectionflags	@"SHF_NOTE_NV_TKINFO"
	.tkinfo
        /*0018*/ 	.word	0x00000002
        /*0030*/ 	.string	""
        /*0030*/ 	.string	"ptxas"
        /*0030*/ 	.string	"Cuda compilation tools, release 13.0, V13.0.88"
        /*0030*/ 	.string	"Build cuda_13.0.r13.0/compiler.36424714_0"
        /*0030*/ 	.string	"-arch sm_100 -m 64 "



//--------------------- .note.nv.cuinfo           --------------------------
	.section	.note.nv.cuinfo,"",@"SHT_NOTE"
	.sectionflags	@"SHF_NOTE_NV_CUINFO"
        /*0018*/ 	.short	0x0002
        /*001a*/ 	.short	0x0064
        /*001c*/ 	.short	0x0082
	.zero		2


//--------------------- .nv.info                  --------------------------
	.section	.nv.info,"",@"SHT_CUDA_INFO"
	.align	4


	//----- nvinfo : EIATTR_REGCOUNT
	.align		4
        /*0000*/ 	.byte	0x04, 0x2f
        /*0002*/ 	.short	(.L_1 - .L_0)
	.align		4
.L_0:
        /*0004*/ 	.word	index@(_Z24compute_distances_kernelPKdS0_Pdii)
        /*0008*/ 	.word	0x0000000e


	//----- nvinfo : EIATTR_FRAME_SIZE
	.align		4
.L_1:
        /*000c*/ 	.byte	0x04, 0x11
        /*000e*/ 	.short	(.L_3 - .L_2)
	.align		4
.L_2:
        /*0010*/ 	.word	index@(_Z24compute_distances_kernelPKdS0_Pdii)
        /*0014*/ 	.word	0x00000000


	//----- nvinfo : EIATTR_REGCOUNT
	.align		4
.L_3:
        /*0018*/ 	.byte	0x04, 0x2f
        /*001a*/ 	.short	(.L_5 - .L_4)
	.align		4
.L_4:
        /*001c*/ 	.word	index@(_Z25find_min_distances_kernelPKdPiPdii)
        /*0020*/ 	.word	0x00000014


	//----- nvinfo : EIATTR_FRAME_SIZE
	.align		4
.L_5:
        /*0024*/ 	.byte	0x04, 0x11
        /*0026*/ 	.short	(.L_7 - .L_6)
	.align		4
.L_6:
        /*0028*/ 	.word	index@(_Z25find_min_distances_kernelPKdPiPdii)
        /*002c*/ 	.word	0x00000000


	//----- nvinfo : EIATTR_REGCOUNT
	.align		4
.L_7:
        /*0030*/ 	.byte	0x04, 0x2f
        /*0032*/ 	.short	(.L_9 - .L_8)
	.align		4
.L_8:
        /*0034*/ 	.word	index@(_Z17reduce_sse_kernelPKdPdi)
        /*0038*/ 	.word	0x0000000d


	//----- nvinfo : EIATTR_FRAME_SIZE
	.align		4
.L_9:
        /*003c*/ 	.byte	0x04, 0x11
        /*003e*/ 	.short	(.L_11 - .L_10)
	.align		4
.L_10:
        /*0040*/ 	.word	index@(_Z17reduce_sse_kernelPKdPdi)
        /*0044*/ 	.word	0x00000000


	//----- nvinfo : EIATTR_REGCOUNT
	.align		4
.L_11:
        /*0048*/ 	.byte	0x04, 0x2f
        /*004a*/ 	.short	(.L_13 - .L_12)
	.align		4
.L_12:
        /*004c*/ 	.word	index@(_Z20update_atomic_kernelPKdPKiPdPii)
        /*0050*/ 	.word	0x0000000e


	//----- nvinfo : EIATTR_FRAME_SIZE
	.align		4
.L_13:
        /*0054*/ 	.byte	0x04, 0x11
        /*0056*/ 	.short	(.L_15 - .L_14)
	.align		4
.L_14:
        /*0058*/ 	.word	index@(_Z20update_atomic_kernelPKdPKiPdPii)
        /*005c*/ 	.word	0x00000000


	//----- nvinfo : EIATTR_REGCOUNT
	.align		4
.L_15:
        /*0060*/ 	.byte	0x04, 0x2f
        /*0062*/ 	.short	(.L_17 - .L_16)
	.align		4
.L_16:
        /*0064*/ 	.word	index@(_Z25finalize_centroids_kernelPdPKdPKiS1_i)
        /*0068*/ 	.word	0x00000019


	//----- nvinfo : EIATTR_FRAME_SIZE
	.align		4
.L_17:
        /*006c*/ 	.byte	0x04, 0x11
        /*006e*/ 	.short	(.L_19 - .L_18)
	.align		4
.L_18:
        /*0070*/ 	.word	index@($__internal_0_$__cuda_sm20_div_rn_f64_full)
        /*0074*/ 	.word	0x00000000


	//----- nvinfo : EIATTR_FRAME_SIZE
	.align		4
.L_19:
        /*0078*/ 	.byte	0x04, 0x11
        /*007a*/ 	.short	(.L_21 - .L_20)
	.align		4
.L_20:
        /*007c*/ 	.word	index@(_Z25finalize_centroids_kernelPdPKdPKiS1_i)
        /*0080*/ 	.word	0x00000000


	//----- nvinfo : EIATTR_MIN_STACK_SIZE
	.align		4
.L_21:
        /*0084*/ 	.byte	0x04, 0x12
        /*0086*/ 	.short	(.L_23 - .L_22)
	.align		4
.L_22:
        /*0088*/ 	.word	index@(_Z25finalize_centroids_kernelPdPKdPKiS1_i)
        /*008c*/ 	.word	0x00000000


	//----- nvinfo : EIATTR_MIN_STACK_SIZE
	.align		4
.L_23:
        /*0090*/ 	.byte	0x04, 0x12
        /*0092*/ 	.short	(.L_25 - .L_24)
	.align		4
.L_24:
        /*0094*/ 	.word	index@(_Z20update_atomic_kernelPKdPKiPdPii)
        /*0098*/ 	.word	0x00000000


	//----- nvinfo : EIATTR_MIN_STACK_SIZE
	.align		4
.L_25:
        /*009c*/ 	.byte	0x04, 0x12
        /*009e*/ 	.short	(.L_27 - .L_26)
	.align		4
.L_26:
        /*00a0*/ 	.word	index@(_Z17reduce_sse_kernelPKdPdi)
        /*00a4*/ 	.word	0x00000000


	//----- nvinfo : EIATTR_MIN_STACK_SIZE
	.align		4
.L_27:
        /*00a8*/ 	.byte	0x04, 0x12
        /*00aa*/ 	.short	(.L_29 - .L_28)
	.align		4
.L_28:
        /*00ac*/ 	.word	index@(_Z25find_min_distances_kernelPKdPiPdii)
        /*00b0*/ 	.word	0x00000000


	//----- nvinfo : EIATTR_MIN_STACK_SIZE
	.align		4
.L_29:
        /*00b4*/ 	.byte	0x04, 0x12
        /*00b6*/ 	.short	(.L_31 - .L_30)
	.align		4
.L_30:
        /*00b8*/ 	.word	index@(_Z24compute_distances_kernelPKdS0_Pdii)
        /*00bc*/ 	.word	0x00000000
.L_31:


//--------------------- .nv.compat                --------------------------
	.section	.nv.compat,"",@"SHT_CUDA_COMPAT_INFO"
	.align	4
        /*0000*/ 	.byte	0x02, 0x09, 0x00, 0x00, 0x02, 0x02, 0x01, 0x00, 0x02, 0x05, 0x05, 0x00, 0x03, 0x07, 0x01, 0x01
        /*0010*/ 	.byte	0x02, 0x03, 0x00, 0x00, 0x02, 0x06, 0x01, 0x00, 0x04, 0x0b, 0x08, 0x00, 0x01, 0x00, 0x00, 0x00
        /*0020*/ 	.byte	0x00, 0x00, 0x00, 0x00


//--------------------- .nv.info._Z25finalize_centroids_kernelPdPKdPKiS1_i --------------------------
	.section	.nv.info._Z25finalize_centroids_kernelPdPKdPKiS1_i,"",@"SHT_CUDA_INFO"
	.sectionflags	@""
	.align	4


	//----- nvinfo : EIATTR_CUDA_API_VERSION
	.align		4
        /*0000*/ 	.byte	0x04, 0x37
        /*0002*/ 	.short	(.L_33 - .L_32)
.L_32:
        /*0004*/ 	.word	0x00000082


	//----- nvinfo : EIATTR_KPARAM_INFO
	.align		4
.L_33:
        /*0008*/ 	.byte	0x04, 0x17
        /*000a*/ 	.short	(.L_35 - .L_34)
.L_34:
        /*000c*/ 	.word	0x00000000
        /*0010*/ 	.short	0x0004
        /*0012*/ 	.short	0x0020
        /*0014*/ 	.byte	0x00, 0xf0, 0x11, 0x00


	//----- nvinfo : EIATTR_KPARAM_INFO
	.align		4
.L_35:
        /*0018*/ 	.byte	0x04, 0x17
        /*001a*/ 	.short	(.L_37 - .L_36)
.L_36:
        /*001c*/ 	.word	0x00000000
        /*0020*/ 	.short	0x0003
        /*0022*/ 	.short	0x0018
        /*0024*/ 	.byte	0x00, 0xf5, 0x21, 0x00


	//----- nvinfo : EIATTR_KPARAM_INFO
	.align		4
.L_37:
        /*0028*/ 	.byte	0x04, 0x17
        /*002a*/ 	.short	(.L_39 - .L_38)
.L_38:
        /*002c*/ 	.word	0x00000000
        /*0030*/ 	.short	0x0002
        /*0032*/ 	.short	0x0010
        /*0034*/ 	.byte	0x00, 0xf5, 0x21, 0x00


	//----- nvinfo : EIATTR_KPARAM_INFO
	.align		4
.L_39:
        /*0038*/ 	.byte	0x04, 0x17
        /*003a*/ 	.short	(.L_41 - .L_40)
.L_40:
        /*003c*/ 	.word	0x00000000
        /*0040*/ 	.short	0x0001
        /*0042*/ 	.short	0x0008
        /*0044*/ 	.byte	0x00, 0xf5, 0x21, 0x00


	//----- nvinfo : EIATTR_KPARAM_INFO
	.align		4
.L_41:
        /*0048*/ 	.byte	0x04, 0x17
        /*004a*/ 	.short	(.L_43 - .L_42)
.L_42:
        /*004c*/ 	.word	0x00000000
        /*0050*/ 	.short	0x0000
        /*0052*/ 	.short	0x0000
        /*0054*/ 	.byte	0x00, 0xf5, 0x21, 0x00


	//----- nvinfo : EIATTR_SPARSE_MMA_MASK
	.align		4
.L_43:
        /*0058*/ 	.byte	0x03, 0x50
        /*005a*/ 	.short	0x0000


	//----- nvinfo : EIATTR_MAXREG_COUNT
	.align		4
        /*005c*/ 	.byte	0x03, 0x1b
        /*005e*/ 	.short	0x00ff


	//----- nvinfo : EIATTR_MERCURY_ISA_VERSION
	.align		4
        /*0060*/ 	.byte	0x03, 0x5f
        /*0062*/ 	.short	0x0101


	//----- nvinfo : EIATTR_VRC_CTA_INIT_COUNT
	.align		4
        /*0064*/ 	.byte	0x02, 0x4a
	.zero		1
	.zero		1


	//----- nvinfo : EIATTR_EXIT_INSTR_OFFSETS
	.align		4
        /*0068*/ 	.byte	0x04, 0x1c
        /*006a*/ 	.short	(.L_45 - .L_44)


	//   ....[0]....
.L_44:
        /*006c*/ 	.word	0x00000070


	//   ....[1]....
        /*0070*/ 	.word	0x00000270


	//   ....[2]....
        /*0074*/ 	.word	0x000002d0


	//----- nvinfo : EIATTR_CRS_STACK_SIZE
	.align		4
.L_45:
        /*0078*/ 	.byte	0x04, 0x1e
        /*007a*/ 	.short	(.L_47 - .L_46)
.L_46:
        /*007c*/ 	.word	0x00000000


	//----- nvinfo : EIATTR_CBANK_PARAM_SIZE
	.align		4
.L_47:
        /*0080*/ 	.byte	0x03, 0x19
        /*0082*/ 	.short	0x0024


	//----- nvinfo : EIATTR_PARAM_CBANK
	.align		4
        /*0084*/ 	.byte	0x04, 0x0a
        /*0086*/ 	.short	(.L_49 - .L_48)
	.align		4
.L_48:
        /*0088*/ 	.word	index@(.nv.constant0._Z25finalize_centroids_kernelPdPKdPKiS1_i)
        /*008c*/ 	.short	0x0380
        /*008e*/ 	.short	0x0024


	//----- nvinfo : EIATTR_SW_WAR
	.align		4
.L_49:
        /*0090*/ 	.byte	0x04, 0x36
        /*0092*/ 	.short	(.L_51 - .L_50)
.L_50:
        /*0094*/ 	.word	0x00000008
.L_51:


//--------------------- .nv.info._Z20update_atomic_kernelPKdPKiPdPii --------------------------
	.section	.nv.info._Z20update_atomic_kernelPKdPKiPdPii,"",@"SHT_CUDA_INFO"
	.sectionflags	@""
	.align	4


	//----- nvinfo : EIATTR_CUDA_API_VERSION
	.align		4
        /*0000*/ 	.byte	0x04, 0x37
        /*0002*/ 	.short	(.L_53 - .L_52)
.L_52:
        /*0004*/ 	.word	0x00000082


	//----- nvinfo : EIATTR_KPARAM_INFO
	.align		4
.L_53:
        /*0008*/ 	.byte	0x04, 0x17
        /*000a*/ 	.short	(.L_55 - .L_54)
.L_54:
        /*000c*/ 	.word	0x00000000
        /*0010*/ 	.short	0x0004
        /*0012*/ 	.short	0x0020
        /*0014*/ 	.byte	0x00, 0xf0, 0x11, 0x00


	//----- nvinfo : EIATTR_KPARAM_INFO
	.align		4
.L_55:
        /*0018*/ 	.byte	0x04, 0x17
        /*001a*/ 	.short	(.L_57 - .L_56)
.L_56:
        /*001c*/ 	.word	0x00000000
        /*0020*/ 	.short	0x0003
        /*0022*/ 	.short	0x0018
        /*0024*/ 	.byte	0x00, 0xf5, 0x21, 0x00


	//----- nvinfo : EIATTR_KPARAM_INFO
	.align		4
.L_57:
        /*0028*/ 	.byte	0x04, 0x17
        /*002a*/ 	.short	(.L_59 - .L_58)
.L_58:
        /*002c*/ 	.word	0x00000000
        /*0030*/ 	.short	0x0002
        /*0032*/ 	.short	0x0010
        /*0034*/ 	.byte	0x00, 0xf5, 0x21, 0x00


	//----- nvinfo : EIATTR_KPARAM_INFO
	.align		4
.L_59:
        /*0038*/ 	.byte	0x04, 0x17
        /*003a*/ 	.short	(.L_61 - .L_60)
.L_60:
        /*003c*/ 	.word	0x00000000
        /*0040*/ 	.short	0x0001
        /*0042*/ 	.short	0x0008
        /*0044*/ 	.byte	0x00, 0xf5, 0x21, 0x00


	//----- nvinfo : EIATTR_KPARAM_INFO
	.align		4
.L_61:
        /*0048*/ 	.byte	0x04, 0x17
        /*004a*/ 	.short	(.L_63 - .L_62)
.L_62:
        /*004c*/ 	.word	0x00000000
        /*0050*/ 	.short	0x0000
        /*0052*/ 	.short	0x0000
        /*0054*/ 	.byte	0x00, 0xf5, 0x21, 0x00


	//----- nvinfo : EIATTR_SPARSE_MMA_MASK
	.align		4
.L_63:
        /*0058*/ 	.byte	0x03, 0x50
        /*005a*/ 	.short	0x0000


	//----- nvinfo : EIATTR_MAXREG_COUNT
	.align		4
        /*005c*/ 	.byte	0x03, 0x1b
        /*005e*/ 	.short	0x00ff


	//----- nvinfo : EIATTR_MERCURY_ISA_VERSION
	.align		4
        /*0060*/ 	.byte	0x03, 0x5f
        /*0062*/ 	.short	0x0101


	//----- nvinfo : EIATTR_VRC_CTA_INIT_COUNT
	.align		4
        /*0064*/ 	.byte	0x02, 0x4a
	.zero		1
	.zero		1


	//----- nvinfo : EIATTR_EXIT_INSTR_OFFSETS
	.align		4
        /*0068*/ 	.byte	0x04, 0x1c
        /*006a*/ 	.short	(.L_65 - .L_64)


	//   ....[0]....
.L_64:
        /*006c*/ 	.word	0x00000070


	//   ....[1]....
        /*0070*/ 	.word	0x00000160


	//----- nvinfo : EIATTR_CBANK_PARAM_SIZE
	.align		4
.L_65:
        /*0074*/ 	.byte	0x03, 0x19
        /*0076*/ 	.short	0x0024


	//----- nvinfo : EIATTR_PARAM_CBANK
	.align		4
        /*0078*/ 	.byte	0x04, 0x0a
        /*007a*/ 	.short	(.L_67 - .L_66)
	.align		4
.L_66:
        /*007c*/ 	.word	index@(.nv.constant0._Z20update_atomic_kernelPKdPKiPdPii)
        /*0080*/ 	.short	0x0380
        /*0082*/ 	.short	0x0024


	//----- nvinfo : EIATTR_SW_WAR
	.align		4
.L_67:
        /*0084*/ 	.byte	0x04, 0x36
        /*0086*/ 	.short	(.L_69 - .L_68)
.L_68:
        /*0088*/ 	.word	0x00000008
.L_69:


//--------------------- .nv.info._Z17reduce_sse_kernelPKdPdi --------------------------
	.section	.nv.info._Z17reduce_sse_kernelPKdPdi,"",@"SHT_CUDA_INFO"
	.sectionflags	@""
	.align	4


	//----- nvinfo : EIATTR_CUDA_API_VERSION
	.align		4
        /*0000*/ 	.byte	0x04, 0x37
        /*0002*/ 	.short	(.L_71 - .L_70)
.L_70:
        /*0004*/ 	.word	0x00000082


	//----- nvinfo : EIATTR_KPARAM_INFO
	.align		4
.L_71:
        /*0008*/ 	.byte	0x04, 0x17
        /*000a*/ 	.short	(.L_73 - .L_72)
.L_72:
        /*000c*/ 	.word	0x00000000
        /*0010*/ 	.short	0x0002
        /*0012*/ 	.short	0x0010
        /*0014*/ 	.byte	0x00, 0xf0, 0x11, 0x00


	//----- nvinfo : EIATTR_KPARAM_INFO
	.align		4
.L_73:
        /*0018*/ 	.byte	0x04, 0x17
        /*001a*/ 	.short	(.L_75 - .L_74)
.L_74:
        /*001c*/ 	.word	0x00000000
        /*0020*/ 	.short	0x0001
        /*0022*/ 	.short	0x0008
        /*0024*/ 	.byte	0x00, 0xf5, 0x21, 0x00


	//----- nvinfo : EIATTR_KPARAM_INFO
	.align		4
.L_75:
        /*0028*/ 	.byte	0x04, 0x17
        /*002a*/ 	.short	(.L_77 - .L_76)
.L_76:
        /*002c*/ 	.word	0x00000000
        /*0030*/ 	.short	0x0000
        /*0032*/ 	.short	0x0000
        /*0034*/ 	.byte	0x00, 0xf5, 0x21, 0x00


	//----- nvinfo : EIATTR_SPARSE_MMA_MASK
	.align		4
.L_77:
        /*0038*/ 	.byte	0x03, 0x50
        /*003a*/ 	.short	0x0000


	//----- nvinfo : EIATTR_MAXREG_COUNT
	.align		4
        /*003c*/ 	.byte	0x03, 0x1b
        /*003e*/ 	.short	0x00ff


	//----- nvinfo : EIATTR_NUM_BARRIERS
	.align		4
        /*0040*/ 	.byte	0x02, 0x4c
        /*0042*/ 	.byte	0x01
	.zero		1


	//----- nvinfo : EIATTR_MERCURY_ISA_VERSION
	.align		4
        /*0044*/ 	.byte	0x03, 0x5f
        /*0046*/ 	.short	0x0101


	//----- nvinfo : EIATTR_VRC_CTA_INIT_COUNT
	.align		4
        /*0048*/ 	.byte	0x02, 0x4a
	.zero		1
	.zero		1


	//----- nvinfo : EIATTR_EXIT_INSTR_OFFSETS
	.align		4
        /*004c*/ 	.byte	0x04, 0x1c
        /*004e*/ 	.short	(.L_79 - .L_78)


	//   ....[0]....
.L_78:
        /*0050*/ 	.word	0x00000210


	//   ....[1]....
        /*0054*/ 	.word	0x00000290


	//----- nvinfo : EIATTR_CBANK_PARAM_SIZE
	.align		4
.L_79:
        /*0058*/ 	.byte	0x03, 0x19
        /*005a*/ 	.short	0x0014


	//----- nvinfo : EIATTR_PARAM_CBANK
	.align		4
        /*005c*/ 	.byte	0x04, 0x0a
        /*005e*/ 	.short	(.L_81 - .L_80)
	.align		4
.L_80:
        /*0060*/ 	.word	index@(.nv.constant0._Z17reduce_sse_kernelPKdPdi)
        /*0064*/ 	.short	0x0380
        /*0066*/ 	.short	0x0014


	//----- nvinfo : EIATTR_SW_WAR
	.align		4
.L_81:
        /*0068*/ 	.byte	0x04, 0x36
        /*006a*/ 	.short	(.L_83 - .L_82)
.L_82:
        /*006c*/ 	.word	0x00000008
.L_83:


//--------------------- .nv.info._Z25find_min_distances_kernelPKdPiPdii --------------------------
	.section	.nv.info._Z25find_min_distances_kernelPKdPiPdii,"",@"SHT_CUDA_INFO"
	.sectionflags	@""
	.align	4


	//----- nvinfo : EIATTR_CUDA_API_VERSION
	.align		4
        /*0000*/ 	.byte	0x04, 0x37
        /*0002*/ 	.short	(.L_85 - .L_84)
.L_84:
        /*0004*/ 	.word	0x00000082


	//----- nvinfo : EIATTR_KPARAM_INFO
	.align		4
.L_85:
        /*0008*/ 	.byte	0x04, 0x17
        /*000a*/ 	.short	(.L_87 - .L_86)
.L_86:
        /*000c*/ 	.word	0x00000000
        /*0010*/ 	.short	0x0004
        /*0012*/ 	.short	0x001c
        /*0014*/ 	.byte	0x00, 0xf0, 0x11, 0x00


	//----- nvinfo : EIATTR_KPARAM_INFO
	.align		4
.L_87:
        /*0018*/ 	.byte	0x04, 0x17
        /*001a*/ 	.short	(.L_89 - .L_88)
.L_88:
        /*001c*/ 	.word	0x00000000
        /*0020*/ 	.short	0x0003
        /*0022*/ 	.short	0x0018
        /*0024*/ 	.byte	0x00, 0xf0, 0x11, 0x00


	//----- nvinfo : EIATTR_KPARAM_INFO
	.align		4
.L_89:
        /*0028*/ 	.byte	0x04, 0x17
        /*002a*/ 	.short	(.L_91 - .L_90)
.L_90:
        /*002c*/ 	.word	0x00000000
        /*0030*/ 	.short	0x0002
        /*0032*/ 	.short	0x0010
        /*0034*/ 	.byte	0x00, 0xf5, 0x21, 0x00


	//----- nvinfo : EIATTR_KPARAM_INFO
	.align		4
.L_91:
        /*0038*/ 	.byte	0x04, 0x17
        /*003a*/ 	.short	(.L_93 - .L_92)
.L_92:
        /*003c*/ 	.word	0x00000000
        /*0040*/ 	.short	0x0001
        /*0042*/ 	.short	0x0008
        /*0044*/ 	.byte	0x00, 0xf5, 0x21, 0x00


	//----- nvinfo : EIATTR_KPARAM_INFO
	.align		4
.L_93:
        /*0048*/ 	.byte	0x04, 0x17
        /*004a*/ 	.short	(.L_95 - .L_94)
.L_94:
        /*004c*/ 	.word	0x00000000
        /*0050*/ 	.short	0x0000
        /*0052*/ 	.short	0x0000
        /*0054*/ 	.byte	0x00, 0xf5, 0x21, 0x00


	//----- nvinfo : EIATTR_SPARSE_MMA_MASK
	.align		4
.L_95:
        /*0058*/ 	.byte	0x03, 0x50
        /*005a*/ 	.short	0x0000


	//----- nvinfo : EIATTR_MAXREG_COUNT
	.align		4
        /*005c*/ 	.byte	0x03, 0x1b
        /*005e*/ 	.short	0x00ff


	//----- nvinfo : EIATTR_NUM_BARRIERS
	.align		4
        /*0060*/ 	.byte	0x02, 0x4c
        /*0062*/ 	.byte	0x01
	.zero		1


	//----- nvinfo : EIATTR_MERCURY_ISA_VERSION
	.align		4
        /*0064*/ 	.byte	0x03, 0x5f
        /*0066*/ 	.short	0x0101


	//----- nvinfo : EIATTR_VRC_CTA_INIT_COUNT
	.align		4
        /*0068*/ 	.byte	0x02, 0x4a
	.zero		1
	.zero		1


	//----- nvinfo : EIATTR_EXIT_INSTR_OFFSETS
	.align		4
        /*006c*/ 	.byte	0x04, 0x1c
        /*006e*/ 	.short	(.L_97 - .L_96)


	//   ....[0]....
.L_96:
        /*0070*/ 	.word	0x00000040


	//   ....[1]....
        /*0074*/ 	.word	0x000003d0


	//   ....[2]....
        /*0078*/ 	.word	0x00000490


	//----- nvinfo : EIATTR_CRS_STACK_SIZE
	.align		4
.L_97:
        /*007c*/ 	.byte	0x04, 0x1e
        /*007e*/ 	.short	(.L_99 - .L_98)
.L_98:
        /*0080*/ 	.word	0x00000000


	//----- nvinfo : EIATTR_CBANK_PARAM_SIZE
	.align		4
.L_99:
        /*0084*/ 	.byte	0x03, 0x19
        /*0086*/ 	.short	0x0020


	//----- nvinfo : EIATTR_PARAM_CBANK
	.align		4
        /*0088*/ 	.byte	0x04, 0x0a
        /*008a*/ 	.short	(.L_101 - .L_100)
	.align		4
.L_100:
        /*008c*/ 	.word	index@(.nv.constant0._Z25find_min_distances_kernelPKdPiPdii)
        /*0090*/ 	.short	0x0380
        /*0092*/ 	.short	0x0020


	//----- nvinfo : EIATTR_SW_WAR
	.align		4
.L_101:
        /*0094*/ 	.byte	0x04, 0x36
        /*0096*/ 	.short	(.L_103 - .L_102)
.L_102:
        /*0098*/ 	.word	0x00000008
.L_103:


//--------------------- .nv.info._Z24compute_distances_kernelPKdS0_Pdii --------------------------
	.section	.nv.info._Z24compute_distances_kernelPKdS0_Pdii,"",@"SHT_CUDA_INFO"
	.sectionflags	@""
	.align	4


	//----- nvinfo : EIATTR_CUDA_API_VERSION
	.align		4
        /*0000*/ 	.byte	0x04, 0x37
        /*0002*/ 	.short	(.L_105 - .L_104)
.L_104:
        /*0004*/ 	.word	0x00000082


	//----- nvinfo : EIATTR_KPARAM_INFO
	.align		4
.L_105:
        /*0008*/ 	.byte	0x04, 0x17
        /*000a*/ 	.short	(.L_107 - .L_106)
.L_106:
        /*000c*/ 	.word	0x00000000
        /*0010*/ 	.short	0x0004
        /*0012*/ 	.short	0x001c
        /*0014*/ 	.byte	0x00, 0xf0, 0x11, 0x00


	//----- nvinfo : EIATTR_KPARAM_INFO
	.align		4
.L_107:
        /*0018*/ 	.byte	0x04, 0x17
        /*001a*/ 	.short	(.L_109 - .L_108)
.L_108:
        /*001c*/ 	.word	0x00000000
        /*0020*/ 	.short	0x0003
        /*0022*/ 	.short	0x0018
        /*0024*/ 	.byte	0x00, 0xf0, 0x11, 0x00


	//----- nvinfo : EIATTR_KPARAM_INFO
	.align		4
.L_109:
        /*0028*/ 	.byte	0x04, 0x17
        /*002a*/ 	.short	(.L_111 - .L_110)
.L_110:
        /*002c*/ 	.word	0x00000000
        /*0030*/ 	.short	0x0002
        /*0032*/ 	.short	0x0010
        /*0034*/ 	.byte	0x00, 0xf5, 0x21, 0x00


	//----- nvinfo : EIATTR_KPARAM_INFO
	.align		4
.L_111:
        /*0038*/ 	.byte	0x04, 0x17
        /*003a*/ 	.short	(.L_113 - .L_112)
.L_112:
        /*003c*/ 	.word	0x00000000
        /*0040*/ 	.short	0x0001
        /*0042*/ 	.short	0x0008
        /*0044*/ 	.byte	0x00, 0xf5, 0x21, 0x00


	//----- nvinfo : EIATTR_KPARAM_INFO
	.align		4
.L_113:
        /*0048*/ 	.byte	0x04, 0x17
        /*004a*/ 	.short	(.L_115 - .L_114)
.L_114:
        /*004c*/ 	.word	0x00000000
        /*0050*/ 	.short	0x0000
        /*0052*/ 	.short	0x0000
        /*0054*/ 	.byte	0x00, 0xf5, 0x21, 0x00


	//----- nvinfo : EIATTR_SPARSE_MMA_MASK
	.align		4
.L_115:
        /*0058*/ 	.byte	0x03, 0x50
        /*005a*/ 	.short	0x0000


	//----- nvinfo : EIATTR_MAXREG_COUNT
	.align		4
        /*005c*/ 	.byte	0x03, 0x1b
        /*005e*/ 	.short	0x00ff


	//----- nvinfo : EIATTR_MERCURY_ISA_VERSION
	.align		4
        /*0060*/ 	.byte	0x03, 0x5f
        /*0062*/ 	.short	0x0101


	//----- nvinfo : EIATTR_VRC_CTA_INIT_COUNT
	.align		4
        /*0064*/ 	.byte	0x02, 0x4a
	.zero		1
	.zero		1


	//----- nvinfo : EIATTR_EXIT_INSTR_OFFSETS
	.align		4
        /*0068*/ 	.byte	0x04, 0x1c
        /*006a*/ 	.short	(.L_117 - .L_116)


	//   ....[0]....
.L_116:
        /*006c*/ 	.word	0x000000c0


	//   ....[1]....
        /*0070*/ 	.word	0x000001a0


	//----- nvinfo : EIATTR_CBANK_PARAM_SIZE
	.align		4
.L_117:
        /*0074*/ 	.byte	0x03, 0x19
        /*0076*/ 	.short	0x0020


	//----- nvinfo : EIATTR_PARAM_CBANK
	.align		4
        /*0078*/ 	.byte	0x04, 0x0a
        /*007a*/ 	.short	(.L_119 - .L_118)
	.align		4
.L_118:
        /*007c*/ 	.word	index@(.nv.constant0._Z24compute_distances_kernelPKdS0_Pdii)
        /*0080*/ 	.short	0x0380
        /*0082*/ 	.short	0x0020


	//----- nvinfo : EIATTR_SW_WAR
	.align		4
.L_119:
        /*0084*/ 	.byte	0x04, 0x36
        /*0086*/ 	.short	(.L_121 - .L_120)
.L_120:
        /*0088*/ 	.word	0x00000008
.L_121:


//--------------------- .nv.callgraph             --------------------------
	.section	.nv.callgraph,"",@"SHT_CUDA_CALLGRAPH"
	.align	4
	.sectionentsize	8
	.align		4
        /*0000*/ 	.word	0x00000000
	.align		4
        /*0004*/ 	.word	0xffffffff
	.align		4
        /*0008*/ 	.word	0x00000000
	.align		4
        /*000c*/ 	.word	0xfffffffe
	.align		4
        /*0010*/ 	.word	0x00000000
	.align		4
        /*0014*/ 	.word	0xfffffffd
	.align		4
        /*0018*/ 	.word	0x00000000
	.align		4
        /*001c*/ 	.word	0xfffffffc


//--------------------- .text._Z25finalize_centroids_kernelPdPKdPKiS1_i --------------------------
	.section	.text._Z25finalize_centroids_kernelPdPKdPKiS1_i,"ax",@progbits
	.align	128
        .global         _Z25finalize_centroids_kernelPdPKdPKiS1_i
        .type           _Z25finalize_centroids_kernelPdPKdPKiS1_i,@function
        .size           _Z25finalize_centroids_kernelPdPKdPKiS1_i,(.L_x_22 - _Z25finalize_centroids_kernelPdPKdPKiS1_i)
        .other          _Z25finalize_centroids_kernelPdPKdPKiS1_i,@"STO_CUDA_ENTRY STV_DEFAULT"
_Z25finalize_centroids_kernelPdPKdPKiS1_i:
.text._Z25finalize_centroids_kernelPdPKdPKiS1_i:
[----:B------:R-:W-:Y:S01]  /*0000*/  LDC R1, c[0x0][0x37c] ;  /* 0x0000df00ff017b82 */ /* 0x000fe20000000800 */
[----:B------:R-:W0:Y:S07]  /*0010*/  S2R R3, SR_TID.X ;  /* 0x0000000000037919 */ /* 0x000e2e0000002100 */
[----:B------:R-:W0:Y:S01]  /*0020*/  S2UR UR4, SR_CTAID.X ;  /* 0x00000000000479c3 */ /* 0x000e220000002500 */
[----:B------:R-:W1:Y:S07]  /*0030*/  LDCU UR5, c[0x0][0x3a0] ;  /* 0x00007400ff0577ac */ /* 0x000e6e0008000800 */
[----:B------:R-:W0:Y:S02]  /*0040*/  LDC R0, c[0x0][0x360] ;  /* 0x0000d800ff007b82 */ /* 0x000e240000000800 */
[----:B0-----:R-:W-:-:S05]  /*0050*/  IMAD R0, R0, UR4, R3 ;  /* 0x0000000400007c24 */ /* 0x001fca000f8e0203 */
[----:B-1----:R-:W-:-:S13]  /*0060*/  ISETP.GE.AND P0, PT, R0, UR5, PT ;  /* 0x0000000500007c0c */ /* 0x002fda000bf06270 */
[----:B------:R-:W-:Y:S05]  /*0070*/  @P0 EXIT ;  /* 0x000000000000094d */ /* 0x000fea0003800000 */
[----:B------:R-:W0:Y:S01]  /*0080*/  LDC.64 R2, c[0x0][0x390] ;  /* 0x0000e400ff027b82 */ /* 0x000e220000000a00 */
[----:B------:R-:W1:Y:S01]  /*0090*/  LDCU.64 UR4, c[0x0][0x358] ;  /* 0x00006b00ff0477ac */ /* 0x000e620008000a00 */
[----:B0-----:R-:W-:-:S05]  /*00a0*/  IMAD.WIDE R2, R0, 0x4, R2 ;  /* 0x0000000400027825 */ /* 0x001fca00078e0202 */
[----:B-1----:R-:W2:Y:S02]  /*00b0*/  LDG.E R4, desc[UR4][R2.64] ;  /* 0x0000000402047981 */ /* 0x002ea4000c1e1900 */
[----:B--2---:R-:W-:-:S13]  /*00c0*/  ISETP.GE.AND P0, PT, R4, 0x1, PT ;  /* 0x000000010400780c */ /* 0x004fda0003f06270 */
[----:B------:R-:W-:Y:S05]  /*00d0*/  @!P0 BRA `(.L_x_0) ;  /* 0x0000000000688947 */ /* 0x000fea0003800000 */
[----:B------:R-:W0:Y:S02]  /*00e0*/  LDC.64 R6, c[0x0][0x388] ;  /* 0x0000e200ff067b82 */ /* 0x000e240000000a00 */
[----:B0-----:R-:W-:-:S06]  /*00f0*/  IMAD.WIDE R6, R0, 0x8, R6 ;  /* 0x0000000800067825 */ /* 0x001fcc00078e0206 */
[----:B------:R-:W2:Y:S01]  /*0100*/  LDG.E.64 R6, desc[UR4][R6.64] ;  /* 0x0000000406067981 */ /* 0x000ea2000c1e1b00 */
[----:B------:R-:W0:Y:S01]  /*0110*/  I2F.F64.U32 R4, R4 ;  /* 0x0000000400047312 */ /* 0x000e220000201800 */
[----:B------:R-:W-:Y:S01]  /*0120*/  IMAD.MOV.U32 R2, RZ, RZ, 0x1 ;  /* 0x00000001ff027424 */ /* 0x000fe200078e00ff */
[----:B------:R-:W-:Y:S06]  /*0130*/  BSSY.RECONVERGENT B0, `(.L_x_1) ;  /* 0x0000010000007945 */ /* 0x000fec0003800200 */
[----:B0-----:R-:W0:Y:S02]  /*0140*/  MUFU.RCP64H R3, R5 ;  /* 0x0000000500037308 */ /* 0x001e240000001800 */
[----:B0-----:R-:W-:-:S08]  /*0150*/  DFMA R8, -R4, R2, 1 ;  /* 0x3ff000000408742b */ /* 0x001fd00000000102 */
[----:B------:R-:W-:-:S08]  /*0160*/  DFMA R8, R8, R8, R8 ;  /* 0x000000080808722b */ /* 0x000fd00000000008 */
[----:B------:R-:W-:-:S08]  /*0170*/  DFMA R8, R2, R8, R2 ;  /* 0x000000080208722b */ /* 0x000fd00000000002 */
[----:B------:R-:W-:-:S08]  /*0180*/  DFMA R2, -R4, R8, 1 ;  /* 0x3ff000000402742b */ /* 0x000fd00000000108 */
[----:B------:R-:W-:-:S08]  /*0190*/  DFMA R2, R8, R2, R8 ;  /* 0x000000020802722b */ /* 0x000fd00000000008 */
[----:B--2---:R-:W-:Y:S01]  /*01a0*/  DMUL R8, R6, R2 ;  /* 0x0000000206087228 */ /* 0x004fe20000000000 */
[----:B------:R-:W-:-:S07]  /*01b0*/  FSETP.GEU.AND P1, PT, |R7|, 6.5827683646048100446e-37, PT ;  /* 0x036000000700780b */ /* 0x000fce0003f2e200 */
[----:B------:R-:W-:-:S08]  /*01c0*/  DFMA R10, -R4, R8, R6 ;  /* 0x00000008040a722b */ /* 0x000fd00000000106 */
[----:B------:R-:W-:-:S10]  /*01d0*/  DFMA R2, R2, R10, R8 ;  /* 0x0000000a0202722b */ /* 0x000fd40000000008 */
[----:B------:R-:W-:-:S05]  /*01e0*/  FFMA R8, RZ, R5, R3 ;  /* 0x00000005ff087223 */ /* 0x000fca0000000003 */
[----:B------:R-:W-:-:S13]  /*01f0*/  FSETP.GT.AND P0, PT, |R8|, 1.469367938527859385e-39, PT ;  /* 0x001000000800780b */ /* 0x000fda0003f04200 */
[----:B------:R-:W-:Y:S05]  /*0200*/  @P0 BRA P1, `(.L_x_2) ;  /* 0x0000000000080947 */ /* 0x000fea0000800000 */
[----:B------:R-:W-:-:S07]  /*0210*/  MOV R10, 0x230 ;  /* 0x00000230000a7802 */ /* 0x000fce0000000f00 */
[----:B------:R-:W-:Y:S05]  /*0220*/  CALL.REL.NOINC `($__internal_0_$__cuda_sm20_div_rn_f64_full) ;  /* 0x00000000002c7944 */ /* 0x000fea0003c00000 */
.L_x_2:
[----:B------:R-:W-:Y:S05]  /*0230*/  BSYNC.RECONVERGENT B0 ;  /* 0x0000000000007941 */ /* 0x000fea0003800200 */
.L_x_1:
[----:B------:R-:W0:Y:S02]  /*0240*/  LDC.64 R4, c[0x0][0x380] ;  /* 0x0000e000ff047b82 */ /* 0x000e240000000a00 */
[----:B0-----:R-:W-:-:S05]  /*0250*/  IMAD.WIDE R4, R0, 0x8, R4 ;  /* 0x0000000800047825 */ /* 0x001fca00078e0204 */
[----:B------:R-:W-:Y:S01]  /*0260*/  STG.E.64 desc[UR4][R4.64], R2 ;  /* 0x0000000204007986 */ /* 0x000fe2000c101b04 */
[----:B------:R-:W-:Y:S05]  /*0270*/  EXIT ;  /* 0x000000000000794d */ /* 0x000fea0003800000 */
.L_x_0:
[----:B------:R-:W0:Y:S08]  /*0280*/  LDC.64 R2, c[0x0][0x398] ;  /* 0x0000e600ff027b82 */ /* 0x000e300000000a00 */
[----:B------:R-:W1:Y:S01]  /*0290*/  LDC.64 R4, c[0x0][0x380] ;  /* 0x0000e000ff047b82 */ /* 0x000e620000000a00 */
[----:B0-----:R-:W2:Y:S01]  /*02a0*/  LDG.E.64 R2, desc[UR4][R2.64] ;  /* 0x0000000402027981 */ /* 0x001ea2000c1e1b00 */
[----:B-1----:R-:W-:-:S05]  /*02b0*/  IMAD.WIDE R4, R0, 0x8, R4 ;  /* 0x0000000800047825 */ /* 0x002fca00078e0204 */
[----:B--2---:R-:W-:Y:S01]  /*02c0*/  STG.E.64 desc[UR4][R4.64], R2 ;  /* 0x0000000204007986 */ /* 0x004fe2000c101b04 */
[----:B------:R-:W-:Y:S05]  /*02d0*/  EXIT ;  /* 0x000000000000794d */ /* 0x000fea0003800000 */
        .weak           $__internal_0_$__cuda_sm20_div_rn_f64_full
        .type           $__internal_0_$__cuda_sm20_div_rn_f64_full,@function
        .size           $__internal_0_$__cuda_sm20_div_rn_f64_full,(.L_x_22 - $__internal_0_$__cuda_sm20_div_rn_f64_full)
$__internal_0_$__cuda_sm20_div_rn_f64_full:
[C---:B------:R-:W-:Y:S01]  /*02e0*/  FSETP.GEU.AND P0, PT, |R5|.reuse, 1.469367938527859385e-39, PT ;  /* 0x001000000500780b */ /* 0x040fe20003f0e200 */
[----:B------:R-:W-:Y:S01]  /*02f0*/  IMAD.MOV.U32 R16, RZ, RZ, 0x1 ;  /* 0x00000001ff107424 */ /* 0x000fe200078e00ff */
[----:B------:R-:W-:Y:S01]  /*0300*/  LOP3.LUT R2, R5, 0x800fffff, RZ, 0xc0, !PT ;  /* 0x800fffff05027812 */ /* 0x000fe200078ec0ff */
[----:B------:R-:W-:Y:S01]  /*0310*/  BSSY.RECONVERGENT B1, `(.L_x_3) ;  /* 0x0000055000017945 */ /* 0x000fe20003800200 */
[C---:B------:R-:W-:Y:S02]  /*0320*/  FSETP.GEU.AND P2, PT, |R7|.reuse, 1.469367938527859385e-39, PT ;  /* 0x001000000700780b */ /* 0x040fe40003f4e200 */
[----:B------:R-:W-:Y:S01]  /*0330*/  LOP3.LUT R3, R2, 0x3ff00000, RZ, 0xfc, !PT ;  /* 0x3ff0000002037812 */ /* 0x000fe200078efcff */
[----:B------:R-:W-:Y:S01]  /*0340*/  IMAD.MOV.U32 R2, RZ, RZ, R4 ;  /* 0x000000ffff027224 */ /* 0x000fe200078e0004 */
[----:B------:R-:W-:Y:S02]  /*0350*/  LOP3.LUT R11, R7, 0x7ff00000, RZ, 0xc0, !PT ;  /* 0x7ff00000070b7812 */ /* 0x000fe400078ec0ff */
[----:B------:R-:W-:-:S03]  /*0360*/  LOP3.LUT R14, R5, 0x7ff00000, RZ, 0xc0, !PT ;  /* 0x7ff00000050e7812 */ /* 0x000fc600078ec0ff */
[----:B------:R-:W-:Y:S01]  /*0370*/  @!P0 DMUL R2, R4, 8.98846567431157953865e+307 ;  /* 0x7fe0000004028828 */ /* 0x000fe20000000000 */
[----:B------:R-:W-:-:S03]  /*0380*/  ISETP.GE.U32.AND P1, PT, R11, R14, PT ;  /* 0x0000000e0b00720c */ /* 0x000fc60003f26070 */
[----:B------:R-:W-:Y:S01]  /*0390*/  @!P2 LOP3.LUT R12, R5, 0x7ff00000, RZ, 0xc0, !PT ;  /* 0x7ff00000050ca812 */ /* 0x000fe200078ec0ff */
[----:B------:R-:W-:Y:S01]  /*03a0*/  @!P2 IMAD.MOV.U32 R18, RZ, RZ, RZ ;  /* 0x000000ffff12a224 */ /* 0x000fe200078e00ff */
[----:B------:R-:W0:Y:S02]  /*03b0*/  MUFU.RCP64H R17, R3 ;  /* 0x0000000300117308 */ /* 0x000e240000001800 */
[----:B------:R-:W-:Y:S01]  /*03c0*/  @!P2 ISETP.GE.U32.AND P3, PT, R11, R12, PT ;  /* 0x0000000c0b00a20c */ /* 0x000fe20003f66070 */
[----:B------:R-:W-:-:S05]  /*03d0*/  IMAD.MOV.U32 R12, RZ, RZ, 0x1ca00000 ;  /* 0x1ca00000ff0c7424 */ /* 0x000fca00078e00ff */
[----:B------:R-:W-:-:S04]  /*03e0*/  @!P2 SEL R13, R12, 0x63400000, !P3 ;  /* 0x634000000c0da807 */ /* 0x000fc80005800000 */
[----:B------:R-:W-:-:S04]  /*03f0*/  @!P2 LOP3.LUT R13, R13, 0x80000000, R7, 0xf8, !PT ;  /* 0x800000000d0da812 */ /* 0x000fc800078ef807 */
[----:B------:R-:W-:Y:S01]  /*0400*/  @!P2 LOP3.LUT R19, R13, 0x100000, RZ, 0xfc, !PT ;  /* 0x001000000d13a812 */ /* 0x000fe200078efcff */
[----:B0-----:R-:W-:-:S08]  /*0410*/  DFMA R8, R16, -R2, 1 ;  /* 0x3ff000001008742b */ /* 0x001fd00000000802 */
[----:B------:R-:W-:-:S08]  /*0420*/  DFMA R8, R8, R8, R8 ;  /* 0x000000080808722b */ /* 0x000fd00000000008 */
[----:B------:R-:W-:Y:S01]  /*0430*/  DFMA R16, R16, R8, R16 ;  /* 0x000000081010722b */ /* 0x000fe20000000010 */
[----:B------:R-:W-:Y:S01]  /*0440*/  SEL R9, R12, 0x63400000, !P1 ;  /* 0x634000000c097807 */ /* 0x000fe20004800000 */
[----:B------:R-:W-:-:S03]  /*0450*/  IMAD.MOV.U32 R8, RZ, RZ, R6 ;  /* 0x000000ffff087224 */ /* 0x000fc600078e0006 */
[----:B------:R-:W-:-:S03]  /*0460*/  LOP3.LUT R9, R9, 0x800fffff, R7, 0xf8, !PT ;  /* 0x800fffff09097812 */ /* 0x000fc600078ef807 */
[----:B------:R-:W-:-:S03]  /*0470*/  DFMA R20, R16, -R2, 1 ;  /* 0x3ff000001014742b */ /* 0x000fc60000000802 */
[----:B------:R-:W-:-:S05]  /*0480*/  @!P2 DFMA R8, R8, 2, -R18 ;  /* 0x400000000808a82b */ /* 0x000fca0000000812 */
[----:B------:R-:W-:Y:S01]  /*0490*/  DFMA R16, R16, R20, R16 ;  /* 0x000000141010722b */ /* 0x000fe20000000010 */
[----:B------:R-:W-:Y:S02]  /*04a0*/  IMAD.MOV.U32 R21, RZ, RZ, R11 ;  /* 0x000000ffff157224 */ /* 0x000fe400078e000b */
[----:B------:R-:W-:Y:S01]  /*04b0*/  IMAD.MOV.U32 R20, RZ, RZ, R14 ;  /* 0x000000ffff147224 */ /* 0x000fe200078e000e */
[----:B------:R-:W-:Y:S02]  /*04c0*/  @!P0 LOP3.LUT R20, R3, 0x7ff00000, RZ, 0xc0, !PT ;  /* 0x7ff0000003148812 */ /* 0x000fe400078ec0ff */
[----:B------:R-:W-:Y:S02]  /*04d0*/  @!P2 LOP3.LUT R21, R9, 0x7ff00000, RZ, 0xc0, !PT ;  /* 0x7ff000000915a812 */ /* 0x000fe400078ec0ff */
[----:B------:R-:W-:Y:S01]  /*04e0*/  DMUL R18, R16, R8 ;  /* 0x0000000810127228 */ /* 0x000fe20000000000 */
[----:B------:R-:W-:Y:S02]  /*04f0*/  VIADD R22, R20, 0xffffffff ;  /* 0xffffffff14167836 */ /* 0x000fe40000000000 */
[----:B------:R-:W-:-:S05]  /*0500*/  VIADD R13, R21, 0xffffffff ;  /* 0xffffffff150d7836 */ /* 0x000fca0000000000 */
[----:B------:R-:W-:Y:S01]  /*0510*/  DFMA R14, R18, -R2, R8 ;  /* 0x80000002120e722b */ /* 0x000fe20000000008 */
[----:B------:R-:W-:-:S04]  /*0520*/  ISETP.GT.U32.AND P0, PT, R13, 0x7feffffe, PT ;  /* 0x7feffffe0d00780c */ /* 0x000fc80003f04070 */
[----:B------:R-:W-:-:S03]  /*0530*/  ISETP.GT.U32.OR P0, PT, R22, 0x7feffffe, P0 ;  /* 0x7feffffe1600780c */ /* 0x000fc60000704470 */
[----:B------:R-:W-:-:S10]  /*0540*/  DFMA R14, R16, R14, R18 ;  /* 0x0000000e100e722b */ /* 0x000fd40000000012 */
[----:B------:R-:W-:Y:S05]  /*0550*/  @P0 BRA `(.L_x_4) ;  /* 0x00000000006c0947 */ /* 0x000fea0003800000 */
[----:B------:R-:W-:-:S04]  /*0560*/  LOP3.LUT R16, R5, 0x7ff00000, RZ, 0xc0, !PT ;  /* 0x7ff0000005107812 */ /* 0x000fc800078ec0ff */
[CC--:B------:R-:W-:Y:S02]  /*0570*/  VIADDMNMX R6, R11.reuse, -R16.reuse, 0xb9600000, !PT ;  /* 0xb96000000b067446 */ /* 0x0c0fe40007800910 */
[----:B------:R-:W-:Y:S02]  /*0580*/  ISETP.GE.U32.AND P0, PT, R11, R16, PT ;  /* 0x000000100b00720c */ /* 0x000fe40003f06070 */
[----:B------:R-:W-:Y:S02]  /*0590*/  VIMNMX R6, PT, PT, R6, 0x46a00000, PT ;  /* 0x46a0000006067848 */ /* 0x000fe40003fe0100 */
[----:B------:R-:W-:-:S05]  /*05a0*/  SEL R11, R12, 0x63400000, !P0 ;  /* 0x634000000c0b7807 */ /* 0x000fca0004000000 */
[----:B------:R-:W-:Y:S02]  /*05b0*/  IMAD.IADD R11, R6, 0x1, -R11 ;  /* 0x00000001060b7824 */ /* 0x000fe400078e0a0b */
[----:B------:R-:W-:Y:S02]  /*05c0*/  IMAD.MOV.U32 R6, RZ, RZ, RZ ;  /* 0x000000ffff067224 */ /* 0x000fe400078e00ff */
[----:B------:R-:W-:-:S06]  /*05d0*/  VIADD R7, R11, 0x7fe00000 ;  /* 0x7fe000000b077836 */ /* 0x000fcc0000000000 */
[----:B------:R-:W-:-:S10]  /*05e0*/  DMUL R12, R14, R6 ;  /* 0x000000060e0c7228 */ /* 0x000fd40000000000 */
[----:B------:R-:W-:-:S13]  /*05f0*/  FSETP.GTU.AND P0, PT, |R13|, 1.469367938527859385e-39, PT ;  /* 0x001000000d00780b */ /* 0x000fda0003f0c200 */
[----:B------:R-:W-:Y:S05]  /*0600*/  @P0 BRA `(.L_x_5) ;  /* 0x0000000000940947 */ /* 0x000fea0003800000 */
[----:B------:R-:W-:Y:S01]  /*0610*/  DFMA R2, R14, -R2, R8 ;  /* 0x800000020e02722b */ /* 0x000fe20000000008 */
[----:B------:R-:W-:-:S09]  /*0620*/  IMAD.MOV.U32 R6, RZ, RZ, RZ ;  /* 0x000000ffff067224 */ /* 0x000fd200078e00ff */
[C---:B------:R-:W-:Y:S02]  /*0630*/  FSETP.NEU.AND P0, PT, R3.reuse, RZ, PT ;  /* 0x000000ff0300720b */ /* 0x040fe40003f0d000 */
[----:B------:R-:W-:-:S04]  /*0640*/  LOP3.LUT R5, R3, 0x80000000, R5, 0x48, !PT ;  /* 0x8000000003057812 */ /* 0x000fc800078e4805 */
[----:B------:R-:W-:-:S07]  /*0650*/  LOP3.LUT R7, R5, R7, RZ, 0xfc, !PT ;  /* 0x0000000705077212 */ /* 0x000fce00078efcff */
[----:B------:R-:W-:Y:S05]  /*0660*/  @!P0 BRA `(.L_x_5) ;  /* 0x00000000007c8947 */ /* 0x000fea0003800000 */
[----:B------:R-:W-:Y:S01]  /*0670*/  IMAD.MOV R3, RZ, RZ, -R11 ;  /* 0x000000ffff037224 */ /* 0x000fe200078e0a0b */
[----:B------:R-:W-:Y:S01]  /*0680*/  DMUL.RP R6, R14, R6 ;  /* 0x000000060e067228 */ /* 0x000fe20000008000 */
[----:B------:R-:W-:Y:S01]  /*0690*/  IMAD.MOV.U32 R2, RZ, RZ, RZ ;  /* 0x000000ffff027224 */ /* 0x000fe200078e00ff */
[----:B------:R-:W-:-:S05]  /*06a0*/  IADD3 R11, PT, PT, -R11, -0x43300000, RZ ;  /* 0xbcd000000b0b7810 */ /* 0x000fca0007ffe1ff */
[----:B------:R-:W-:-:S03]  /*06b0*/  DFMA R2, R12, -R2, R14 ;  /* 0x800000020c02722b */ /* 0x000fc6000000000e */
[----:B------:R-:W-:-:S07]  /*06c0*/  LOP3.LUT R5, R7, R5, RZ, 0x3c, !PT ;  /* 0x0000000507057212 */ /* 0x000fce00078e3cff */
[----:B------:R-:W-:-:S04]  /*06d0*/  FSETP.NEU.AND P0, PT, |R3|, R11, PT ;  /* 0x0000000b0300720b */ /* 0x000fc80003f0d200 */
[----:B------:R-:W-:Y:S02]  /*06e0*/  FSEL R12, R6, R12, !P0 ;  /* 0x0000000c060c7208 */ /* 0x000fe40004000000 */
[----:B------:R-:W-:Y:S01]  /*06f0*/  FSEL R13, R5, R13, !P0 ;  /* 0x0000000d050d7208 */ /* 0x000fe20004000000 */
[----:B------:R-:W-:Y:S06]  /*0700*/  BRA `(.L_x_5) ;  /* 0x0000000000547947 */ /* 0x000fec0003800000 */
.L_x_4:
[----:B------:R-:W-:-:S14]  /*0710*/  DSETP.NAN.AND P0, PT, R6, R6, PT ;  /* 0x000000060600722a */ /* 0x000fdc0003f08000 */
[----:B------:R-:W-:Y:S05]  /*0720*/  @P0 BRA `(.L_x_6) ;  /* 0x0000000000440947 */ /* 0x000fea0003800000 */
[----:B------:R-:W-:-:S14]  /*0730*/  DSETP.NAN.AND P0, PT, R4, R4, PT ;  /* 0x000000040400722a */ /* 0x000fdc0003f08000 */
[----:B------:R-:W-:Y:S05]  /*0740*/  @P0 BRA `(.L_x_7) ;  /* 0x0000000000300947 */ /* 0x000fea0003800000 */
[----:B------:R-:W-:Y:S01]  /*0750*/  ISETP.NE.AND P0, PT, R21, R20, PT ;  /* 0x000000141500720c */ /* 0x000fe20003f05270 */
[----:B------:R-:W-:Y:S02]  /*0760*/  IMAD.MOV.U32 R12, RZ, RZ, 0x0 ;  /* 0x00000000ff0c7424 */ /* 0x000fe400078e00ff */
[----:B------:R-:W-:-:S10]  /*0770*/  IMAD.MOV.U32 R13, RZ, RZ, -0x80000 ;  /* 0xfff80000ff0d7424 */ /* 0x000fd400078e00ff */
[----:B------:R-:W-:Y:S05]  /*0780*/  @!P0 BRA `(.L_x_5) ;  /* 0x0000000000348947 */ /* 0x000fea0003800000 */
[----:B------:R-:W-:Y:S02]  /*0790*/  ISETP.NE.AND P0, PT, R21, 0x7ff00000, PT ;  /* 0x7ff000001500780c */ /* 0x000fe40003f05270 */
[----:B------:R-:W-:Y:S02]  /*07a0*/  LOP3.LUT R13, R7, 0x80000000, R5, 0x48, !PT ;  /* 0x80000000070d7812 */ /* 0x000fe400078e4805 */
[----:B------:R-:W-:-:S13]  /*07b0*/  ISETP.EQ.OR P0, PT, R20, RZ, !P0 ;  /* 0x000000ff1400720c */ /* 0x000fda0004702670 */
[----:B------:R-:W-:Y:S01]  /*07c0*/  @P0 LOP3.LUT R2, R13, 0x7ff00000, RZ, 0xfc, !PT ;  /* 0x7ff000000d020812 */ /* 0x000fe200078efcff */
[----:B------:R-:W-:Y:S02]  /*07d0*/  @!P0 IMAD.MOV.U32 R12, RZ, RZ, RZ ;  /* 0x000000ffff0c8224 */ /* 0x000fe400078e00ff */
[----:B------:R-:W-:Y:S02]  /*07e0*/  @P0 IMAD.MOV.U32 R12, RZ, RZ, RZ ;  /* 0x000000ffff0c0224 */ /* 0x000fe400078e00ff */
[----:B------:R-:W-:Y:S01]  /*07f0*/  @P0 IMAD.MOV.U32 R13, RZ, RZ, R2 ;  /* 0x000000ffff0d0224 */ /* 0x000fe200078e0002 */
[----:B------:R-:W-:Y:S06]  /*0800*/  BRA `(.L_x_5) ;  /* 0x0000000000147947 */ /* 0x000fec0003800000 */
.L_x_7:
[----:B------:R-:W-:Y:S01]  /*0810*/  LOP3.LUT R13, R5, 0x80000, RZ, 0xfc, !PT ;  /* 0x00080000050d7812 */ /* 0x000fe200078efcff */
[----:B------:R-:W-:Y:S01]  /*0820*/  IMAD.MOV.U32 R12, RZ, RZ, R4 ;  /* 0x000000ffff0c7224 */ /* 0x000fe200078e0004 */
[----:B------:R-:W-:Y:S06]  /*0830*/  BRA `(.L_x_5) ;  /* 0x0000000000087947 */ /* 0x000fec0003800000 */
.L_x_6:
[----:B------:R-:W-:Y:S01]  /*0840*/  LOP3.LUT R13, R7, 0x80000, RZ, 0xfc, !PT ;  /* 0x00080000070d7812 */ /* 0x000fe200078efcff */
[----:B------:R-:W-:-:S07]  /*0850*/  IMAD.MOV.U32 R12, RZ, RZ, R6 ;  /* 0x000000ffff0c7224 */ /* 0x000fce00078e0006 */
.L_x_5:
[----:B------:R-:W-:Y:S05]  /*0860*/  BSYNC.RECONVERGENT B1 ;  /* 0x0000000000017941 */ /* 0x000fea0003800200 */
.L_x_3:
[----:B------:R-:W-:Y:S02]  /*0870*/  IMAD.MOV.U32 R11, RZ, RZ, 0x0 ;  /* 0x00000000ff0b7424 */ /* 0x000fe400078e00ff */
[----:B------:R-:W-:Y:S02]  /*0880*/  IMAD.MOV.U32 R2, RZ, RZ, R12 ;  /* 0x000000ffff027224 */ /* 0x000fe400078e000c */
[----:B------:R-:W-:Y:S01]  /*0890*/  IMAD.MOV.U32 R3, RZ, RZ, R13 ;  /* 0x000000ffff037224 */ /* 0x000fe200078e000d */
[----:B------:R-:W-:Y:S06]  /*08a0*/  RET.REL.NODEC R10 `(_Z25finalize_centroids_kernelPdPKdPKiS1_i) ;  /* 0xfffffff40ad47950 */ /* 0x000fec0003c3ffff */
.L_x_8:
[----:B------:R-:W-:-:S00]  /*08b0*/  BRA `(.L_x_8) ;  /* 0xfffffffc00fc7947 */ /* 0x000fc0000383ffff */
[----:B------:R-:W-:-:S00]  /*08c0*/  NOP ;  /* 0x0000000000007918 */ /* 0x000fc00000000000 */
        /* <DEDUP_REMOVED lines=11> */
.L_x_22:


//--------------------- .text._Z20update_atomic_kernelPKdPKiPdPii --------------------------
	.section	.text._Z20update_atomic_kernelPKdPKiPdPii,"ax",@progbits
	.align	128
        .global         _Z20update_atomic_kernelPKdPKiPdPii
        .type           _Z20update_atomic_kernelPKdPKiPdPii,@function
        .size           _Z20update_atomic_kernelPKdPKiPdPii,(.L_x_24 - _Z20update_atomic_kernelPKdPKiPdPii)
        .other          _Z20update_atomic_kernelPKdPKiPdPii,@"STO_CUDA_ENTRY STV_DEFAULT"
_Z20update_atomic_kernelPKdPKiPdPii:
.text._Z20update_atomic_kernelPKdPKiPdPii:
        /* <DEDUP_REMOVED lines=9> */
[----:B------:R-:W1:Y:S07]  /*0090*/  LDCU.64 UR4, c[0x0][0x358] ;  /* 0x00006b00ff0477ac */ /* 0x000e6e0008000a00 */
[----:B------:R-:W2:Y:S08]  /*00a0*/  LDC.64 R6, c[0x0][0x380] ;  /* 0x0000e000ff067b82 */ /* 0x000eb00000000a00 */
[----:B------:R-:W3:Y:S01]  /*00b0*/  LDC.64 R8, c[0x0][0x398] ;  /* 0x0000e600ff087b82 */ /* 0x000ee20000000a00 */
[----:B0-----:R-:W-:-:S06]  /*00c0*/  IMAD.WIDE R2, R5, 0x4, R2 ;  /* 0x0000000405027825 */ /* 0x001fcc00078e0202 */
[----:B-1----:R-:W4:Y:S01]  /*00d0*/  LDG.E R3, desc[UR4][R2.64] ;  /* 0x0000000402037981 */ /* 0x002f22000c1e1900 */
[----:B--2---:R-:W-:Y:S02]  /*00e0*/  IMAD.WIDE R6, R5, 0x8, R6 ;  /* 0x0000000805067825 */ /* 0x004fe400078e0206 */
[----:B------:R-:W4:Y:S04]  /*00f0*/  LDC.64 R4, c[0x0][0x390] ;  /* 0x0000e400ff047b82 */ /* 0x000f280000000a00 */
[----:B------:R-:W2:Y:S01]  /*0100*/  LDG.E.64 R6, desc[UR4][R6.64] ;  /* 0x0000000406067981 */ /* 0x000ea2000c1e1b00 */
[----:B------:R-:W-:Y:S02]  /*0110*/  HFMA2 R11, -RZ, RZ, 0, 5.9604644775390625e-08 ;  /* 0x00000001ff0b7431 */ /* 0x000fe400000001ff */
[----:B----4-:R-:W-:-:S04]  /*0120*/  IMAD.WIDE R4, R3, 0x8, R4 ;  /* 0x0000000803047825 */ /* 0x010fc800078e0204 */
[----:B---3--:R-:W-:Y:S01]  /*0130*/  IMAD.WIDE R8, R3, 0x4, R8 ;  /* 0x0000000403087825 */ /* 0x008fe200078e0208 */
[----:B--2---:R-:W-:Y:S04]  /*0140*/  REDG.E.ADD.F64.RN.STRONG.GPU desc[UR4][R4.64], R6 ;  /* 0x00000006040079a6 */ /* 0x004fe8000c12ff04 */
[----:B------:R-:W-:Y:S01]  /*0150*/  REDG.E.ADD.STRONG.GPU desc[UR4][R8.64], R11 ;  /* 0x0000000b0800798e */ /* 0x000fe2000c12e104 */
[----:B------:R-:W-:Y:S05]  /*0160*/  EXIT ;  /* 0x000000000000794d */ /* 0x000fea0003800000 */
.L_x_9:
        /* <DEDUP_REMOVED lines=9> */
.L_x_24:


//--------------------- .text._Z17reduce_sse_kernelPKdPdi --------------------------
	.section	.text._Z17reduce_sse_kernelPKdPdi,"ax",@progbits
	.align	128
        .global         _Z17reduce_sse_kernelPKdPdi
        .type           _Z17reduce_sse_kernelPKdPdi,@function
        .size           _Z17reduce_sse_kernelPKdPdi,(.L_x_25 - _Z17reduce_sse_kernelPKdPdi)
        .other          _Z17reduce_sse_kernelPKdPdi,@"STO_CUDA_ENTRY STV_DEFAULT"
_Z17reduce_sse_kernelPKdPdi:
.text._Z17reduce_sse_kernelPKdPdi:
[----:B------:R-:W-:Y:S01]  /*0000*/  LDC R1, c[0x0][0x37c] ;  /* 0x0000df00ff017b82 */ /* 0x000fe20000000800 */
[----:B------:R-:W0:Y:S01]  /*0010*/  S2R R8, SR_TID.X ;  /* 0x0000000000087919 */ /* 0x000e220000002100 */
[----:B------:R-:W0:Y:S01]  /*0020*/  LDCU UR8, c[0x0][0x360] ;  /* 0x00006c00ff0877ac */ /* 0x000e220008000800 */
[----:B------:R-:W-:Y:S01]  /*0030*/  CS2R R2, SRZ ;  /* 0x0000000000027805 */ /* 0x000fe2000001ff00 */
[----:B------:R-:W0:Y:S01]  /*0040*/  S2R R9, SR_CTAID.X ;  /* 0x0000000000097919 */ /* 0x000e220000002500 */
[----:B------:R-:W1:Y:S01]  /*0050*/  LDCU UR4, c[0x0][0x390] ;  /* 0x00007200ff0477ac */ /* 0x000e620008000800 */
[----:B------:R-:W2:Y:S01]  /*0060*/  LDCU.64 UR6, c[0x0][0x358] ;  /* 0x00006b00ff0677ac */ /* 0x000ea20008000a00 */
[----:B0-----:R-:W-:-:S05]  /*0070*/  IMAD R7, R9, UR8, R8 ;  /* 0x0000000809077c24 */ /* 0x001fca000f8e0208 */
[----:B-1----:R-:W-:-:S13]  /*0080*/  ISETP.GE.AND P0, PT, R7, UR4, PT ;  /* 0x0000000407007c0c */ /* 0x002fda000bf06270 */
[----:B------:R-:W0:Y:S02]  /*0090*/  @!P0 LDC.64 R4, c[0x0][0x380] ;  /* 0x0000e000ff048b82 */ /* 0x000e240000000a00 */
[----:B0-----:R-:W-:-:S05]  /*00a0*/  @!P0 IMAD.WIDE R4, R7, 0x8, R4 ;  /* 0x0000000807048825 */ /* 0x001fca00078e0204 */
[----:B--2---:R-:W2:Y:S01]  /*00b0*/  @!P0 LDG.E.64 R2, desc[UR6][R4.64] ;  /* 0x0000000604028981 */ /* 0x004ea2000c1e1b00 */
[----:B------:R-:W0:Y:S01]  /*00c0*/  S2UR UR5, SR_CgaCtaId ;  /* 0x00000000000579c3 */ /* 0x000e220000008800 */
[----:B------:R-:W-:Y:S01]  /*00d0*/  IMAD.U32 R0, RZ, RZ, UR8 ;  /* 0x00000008ff007e24 */ /* 0x000fe2000f8e00ff */
[----:B------:R-:W-:Y:S01]  /*00e0*/  UMOV UR4, 0x400 ;  /* 0x0000040000047882 */ /* 0x000fe20000000000 */
[----:B------:R-:W-:-:S03]  /*00f0*/  ISETP.NE.AND P0, PT, R8, RZ, PT ;  /* 0x000000ff0800720c */ /* 0x000fc60003f05270 */
[----:B------:R-:W-:Y:S01]  /*0100*/  ISETP.GE.U32.AND P1, PT, R0, 0x2, PT ;  /* 0x000000020000780c */ /* 0x000fe20003f26070 */
[----:B0-----:R-:W-:-:S06]  /*0110*/  ULEA UR4, UR5, UR4, 0x18 ;  /* 0x0000000405047291 */ /* 0x001fcc000f8ec0ff */
[----:B------:R-:W-:-:S05]  /*0120*/  LEA R7, R8, UR4, 0x3 ;  /* 0x0000000408077c11 */ /* 0x000fca000f8e18ff */
[----:B--2---:R0:W-:Y:S01]  /*0130*/  STS.64 [R7], R2 ;  /* 0x0000000207007388 */ /* 0x0041e20000000a00 */
[----:B------:R-:W-:Y:S06]  /*0140*/  BAR.SYNC.DEFER_BLOCKING 0x0 ;  /* 0x0000000000007b1d */ /* 0x000fec0000010000 */
[----:B------:R-:W-:Y:S05]  /*0150*/  @!P1 BRA `(.L_x_10) ;  /* 0x00000000002c9947 */ /* 0x000fea0003800000 */
.L_x_11:
[----:B------:R-:W-:-:S04]  /*0160*/  SHF.R.U32.HI R10, RZ, 0x1, R0 ;  /* 0x00000001ff0a7819 */ /* 0x000fc80000011600 */
[----:B------:R-:W-:-:S13]  /*0170*/  ISETP.GE.U32.AND P1, PT, R8, R10, PT ;  /* 0x0000000a0800720c */ /* 0x000fda0003f26070 */
[----:B------:R-:W-:Y:S01]  /*0180*/  @!P1 IMAD R6, R10, 0x8, R7 ;  /* 0x000000080a069824 */ /* 0x000fe200078e0207 */
[----:B------:R-:W-:Y:S04]  /*0190*/  @!P1 LDS.64 R4, [R7] ;  /* 0x0000000007049984 */ /* 0x000fe80000000a00 */
[----:B0-----:R-:W0:Y:S02]  /*01a0*/  @!P1 LDS.64 R2, [R6] ;  /* 0x0000000006029984 */ /* 0x001e240000000a00 */
[----:B0-----:R-:W-:-:S07]  /*01b0*/  @!P1 DADD R2, R2, R4 ;  /* 0x0000000002029229 */ /* 0x001fce0000000004 */
[----:B------:R1:W-:Y:S01]  /*01c0*/  @!P1 STS.64 [R7], R2 ;  /* 0x0000000207009388 */ /* 0x0003e20000000a00 */
[----:B------:R-:W-:Y:S01]  /*01d0*/  BAR.SYNC.DEFER_BLOCKING 0x0 ;  /* 0x0000000000007b1d */ /* 0x000fe20000010000 */
[----:B------:R-:W-:Y:S01]  /*01e0*/  ISETP.GT.U32.AND P1, PT, R0, 0x3, PT ;  /* 0x000000030000780c */ /* 0x000fe20003f24070 */
[----:B------:R-:W-:-:S12]  /*01f0*/  IMAD.MOV.U32 R0, RZ, RZ, R10 ;  /* 0x000000ffff007224 */ /* 0x000fd800078e000a */
[----:B-1----:R-:W-:Y:S05]  /*0200*/  @P1 BRA `(.L_x_11) ;  /* 0xfffffffc00d41947 */ /* 0x002fea000383ffff */
.L_x_10:
[----:B------:R-:W-:Y:S05]  /*0210*/  @P0 EXIT ;  /* 0x000000000000094d */ /* 0x000fea0003800000 */
[----:B------:R-:W1:Y:S01]  /*0220*/  S2UR UR5, SR_CgaCtaId ;  /* 0x00000000000579c3 */ /* 0x000e620000008800 */
[----:B------:R-:W-:-:S07]  /*0230*/  UMOV UR4, 0x400 ;  /* 0x0000040000047882 */ /* 0x000fce0000000000 */
[----:B------:R-:W2:Y:S01]  /*0240*/  LDC.64 R4, c[0x0][0x388] ;  /* 0x0000e200ff047b82 */ /* 0x000ea20000000a00 */
[----:B-1----:R-:W-:Y:S01]  /*0250*/  ULEA UR4, UR5, UR4, 0x18 ;  /* 0x0000000405047291 */ /* 0x002fe2000f8ec0ff */
[----:B--2---:R-:W-:-:S08]  /*0260*/  IMAD.WIDE.U32 R4, R9, 0x8, R4 ;  /* 0x0000000809047825 */ /* 0x004fd000078e0004 */
[----:B0-----:R-:W0:Y:S04]  /*0270*/  LDS.64 R2, [UR4] ;  /* 0x00000004ff027984 */ /* 0x001e280008000a00 */
[----:B0-----:R-:W-:Y:S01]  /*0280*/  STG.E.64 desc[UR6][R4.64], R2 ;  /* 0x0000000204007986 */ /* 0x001fe2000c101b06 */
[----:B------:R-:W-:Y:S05]  /*0290*/  EXIT ;  /* 0x000000000000794d */ /* 0x000fea0003800000 */
.L_x_12:
        /* <DEDUP_REMOVED lines=14> */
.L_x_25:


//--------------------- .text._Z25find_min_distances_kernelPKdPiPdii --------------------------
	.section	.text._Z25find_min_distances_kernelPKdPiPdii,"ax",@progbits
	.align	128
        .global         _Z25find_min_distances_kernelPKdPiPdii
        .type           _Z25find_min_distances_kernelPKdPiPdii,@function
        .size           _Z25find_min_distances_kernelPKdPiPdii,(.L_x_26 - _Z25find_min_distances_kernelPKdPiPdii)
        .other          _Z25find_min_distances_kernelPKdPiPdii,@"STO_CUDA_ENTRY STV_DEFAULT"
_Z25find_min_distances_kernelPKdPiPdii:
.text._Z25find_min_distances_kernelPKdPiPdii:
[----:B------:R-:W-:Y:S01]  /*0000*/  LDC R1, c[0x0][0x37c] ;  /* 0x0000df00ff017b82 */ /* 0x000fe20000000800 */
[----:B------:R-:W0:Y:S01]  /*0010*/  S2R R0, SR_CTAID.X ;  /* 0x0000000000007919 */ /* 0x000e220000002500 */
[----:B------:R-:W0:Y:S02]  /*0020*/  LDCU UR4, c[0x0][0x398] ;  /* 0x00007300ff0477ac */ /* 0x000e240008000800 */
[----:B0-----:R-:W-:-:S13]  /*0030*/  ISETP.GE.AND P0, PT, R0, UR4, PT ;  /* 0x0000000400007c0c */ /* 0x001fda000bf06270 */
[----:B------:R-:W-:Y:S05]  /*0040*/  @P0 EXIT ;  /* 0x000000000000094d */ /* 0x000fea0003800000 */
[----:B------:R-:W0:Y:S01]  /*0050*/  S2R R4, SR_TID.X ;  /* 0x0000000000047919 */ /* 0x000e220000002100 */
[----:B------:R-:W0:Y:S01]  /*0060*/  LDCU UR5, c[0x0][0x39c] ;  /* 0x00007380ff0577ac */ /* 0x000e220008000800 */
[----:B------:R-:W-:Y:S01]  /*0070*/  MOV R2, 0x400 ;  /* 0x0000040000027802 */ /* 0x000fe20000000f00 */
[----:B------:R-:W-:Y:S01]  /*0080*/  BSSY.RECONVERGENT B0, `(.L_x_13) ;  /* 0x000001d000007945 */ /* 0x000fe20003800200 */
[----:B------:R-:W1:Y:S01]  /*0090*/  S2R R3, SR_CgaCtaId ;  /* 0x0000000000037919 */ /* 0x000e620000008800 */
[----:B------:R-:W2:Y:S01]  /*00a0*/  LDCU UR4, c[0x0][0x360] ;  /* 0x00006c00ff0477ac */ /* 0x000ea20008000800 */
[----:B------:R-:W-:Y:S02]  /*00b0*/  IMAD.MOV.U32 R10, RZ, RZ, -0x1 ;  /* 0xffffffffff0a7424 */ /* 0x000fe400078e00ff */
[----:B------:R-:W-:Y:S01]  /*00c0*/  IMAD.MOV.U32 R6, RZ, RZ, -0x77ff8a64 ;  /* 0x8800759cff067424 */ /* 0x000fe200078e00ff */
[----:B------:R-:W3:Y:S01]  /*00d0*/  LDCU.64 UR6, c[0x0][0x358] ;  /* 0x00006b00ff0677ac */ /* 0x000ee20008000a00 */
[----:B------:R-:W-:-:S02]  /*00e0*/  IMAD.MOV.U32 R7, RZ, RZ, 0x7e37e43c ;  /* 0x7e37e43cff077424 */ /* 0x000fc400078e00ff */
[----:B--2---:R-:W-:Y:S01]  /*00f0*/  IMAD.U32 R5, RZ, RZ, UR4 ;  /* 0x00000004ff057e24 */ /* 0x004fe2000f8e00ff */
[----:B0-----:R-:W-:Y:S02]  /*0100*/  ISETP.GE.AND P0, PT, R4, UR5, PT ;  /* 0x0000000504007c0c */ /* 0x001fe4000bf06270 */
[----:B-1----:R-:W-:-:S04]  /*0110*/  LEA R2, R3, R2, 0x18 ;  /* 0x0000000203027211 */ /* 0x002fc800078ec0ff */
[----:B------:R-:W-:Y:S01]  /*0120*/  LEA R13, R4, R2, 0x3 ;  /* 0x00000002040d7211 */ /* 0x000fe200078e18ff */
[----:B------:R-:W-:-:S04]  /*0130*/  IMAD R15, R5, 0x8, R2 ;  /* 0x00000008050f7824 */ /* 0x000fc800078e0202 */
[----:B------:R-:W-:Y:S02]  /*0140*/  IMAD R17, R4, 0x4, R15 ;  /* 0x0000000404117824 */ /* 0x000fe400078e020f */
[----:B---3--:R-:W-:Y:S05]  /*0150*/  @P0 BRA `(.L_x_14) ;  /* 0x00000000003c0947 */ /* 0x008fea0003800000 */
[----:B------:R-:W0:Y:S01]  /*0160*/  LDC.64 R2, c[0x0][0x380] ;  /* 0x0000e000ff027b82 */ /* 0x000e220000000a00 */
[----:B------:R-:W-:Y:S01]  /*0170*/  MOV R10, 0xffffffff ;  /* 0xffffffff000a7802 */ /* 0x000fe20000000f00 */
[----:B------:R-:W-:Y:S01]  /*0180*/  IMAD.MOV.U32 R11, RZ, RZ, R4 ;  /* 0x000000ffff0b7224 */ /* 0x000fe200078e0004 */
[----:B------:R-:W-:Y:S01]  /*0190*/  MOV R7, 0x7e37e43c ;  /* 0x7e37e43c00077802 */ /* 0x000fe20000000f00 */
[----:B------:R-:W-:-:S07]  /*01a0*/  IMAD.MOV.U32 R6, RZ, RZ, -0x77ff8a64 ;  /* 0x8800759cff067424 */ /* 0x000fce00078e00ff */
.L_x_15:
[----:B------:R-:W-:-:S04]  /*01b0*/  IMAD R9, R0, UR5, R11 ;  /* 0x0000000500097c24 */ /* 0x000fc8000f8e020b */
[----:B0-----:R-:W-:-:S06]  /*01c0*/  IMAD.WIDE R8, R9, 0x8, R2 ;  /* 0x0000000809087825 */ /* 0x001fcc00078e0202 */
[----:B------:R-:W2:Y:S02]  /*01d0*/  LDG.E.64 R8, desc[UR6][R8.64] ;  /* 0x0000000608087981 */ /* 0x000ea4000c1e1b00 */
[----:B--2---:R-:W-:-:S06]  /*01e0*/  DSETP.GEU.AND P0, PT, R8, R6, PT ;  /* 0x000000060800722a */ /* 0x004fcc0003f0e000 */
[----:B------:R-:W-:Y:S01]  /*01f0*/  SEL R10, R11, R10, !P0 ;  /* 0x0000000a0b0a7207 */ /* 0x000fe20004000000 */
[----:B------:R-:W-:Y:S01]  /*0200*/  IMAD.IADD R11, R5, 0x1, R11 ;  /* 0x00000001050b7824 */ /* 0x000fe200078e020b */
[----:B------:R-:W-:Y:S02]  /*0210*/  FSEL R6, R8, R6, !P0 ;  /* 0x0000000608067208 */ /* 0x000fe40004000000 */
[----:B------:R-:W-:Y:S02]  /*0220*/  FSEL R7, R9, R7, !P0 ;  /* 0x0000000709077208 */ /* 0x000fe40004000000 */
[----:B------:R-:W-:-:S13]  /*0230*/  ISETP.GE.AND P1, PT, R11, UR5, PT ;  /* 0x000000050b007c0c */ /* 0x000fda000bf26270 */
[----:B------:R-:W-:Y:S05]  /*0240*/  @!P1 BRA `(.L_x_15) ;  /* 0xfffffffc00d89947 */ /* 0x000fea000383ffff */
.L_x_14:
[----:B------:R-:W-:Y:S05]  /*0250*/  BSYNC.RECONVERGENT B0 ;  /* 0x0000000000007941 */ /* 0x000fea0003800200 */
.L_x_13:
[----:B------:R-:W-:Y:S01]  /*0260*/  ISETP.GE.U32.AND P0, PT, R5, 0x2, PT ;  /* 0x000000020500780c */ /* 0x000fe20003f06070 */
[----:B------:R0:W-:Y:S04]  /*0270*/  STS.64 [R13], R6 ;  /* 0x000000060d007388 */ /* 0x0001e80000000a00 */
[----:B------:R0:W-:Y:S01]  /*0280*/  STS [R17], R10 ;  /* 0x0000000a11007388 */ /* 0x0001e20000000800 */
[----:B------:R-:W-:Y:S07]  /*0290*/  BAR.SYNC.DEFER_BLOCKING 0x0 ;  /* 0x0000000000007b1d */ /* 0x000fee0000010000 */
[----:B------:R-:W-:Y:S05]  /*02a0*/  @!P0 BRA `(.L_x_16) ;  /* 0x0000000000448947 */ /* 0x000fea0003800000 */
.L_x_19:
[--C-:B------:R-:W-:Y:S01]  /*02b0*/  IMAD.MOV.U32 R8, RZ, RZ, R5.reuse ;  /* 0x000000ffff087224 */ /* 0x100fe200078e0005 */
[----:B------:R-:W-:Y:S01]  /*02c0*/  SHF.R.U32.HI R5, RZ, 0x1, R5 ;  /* 0x00000001ff057819 */ /* 0x000fe20000011605 */
[----:B------:R-:W-:Y:S03]  /*02d0*/  BSSY.RECONVERGENT B0, `(.L_x_17) ;  /* 0x000000b000007945 */ /* 0x000fe60003800200 */
[----:B------:R-:W-:-:S13]  /*02e0*/  ISETP.GE.U32.AND P0, PT, R4, R5, PT ;  /* 0x000000050400720c */ /* 0x000fda0003f06070 */
[----:B-1----:R-:W-:Y:S05]  /*02f0*/  @P0 BRA `(.L_x_18) ;  /* 0x0000000000200947 */ /* 0x002fea0003800000 */
[----:B0-----:R-:W-:Y:S01]  /*0300*/  LEA R6, R5, R13, 0x3 ;  /* 0x0000000d05067211 */ /* 0x001fe200078e18ff */
[----:B------:R-:W-:Y:S05]  /*0310*/  LDS.64 R2, [R13] ;  /* 0x000000000d027984 */ /* 0x000fea0000000a00 */
[----:B------:R-:W0:Y:S02]  /*0320*/  LDS.64 R6, [R6] ;  /* 0x0000000006067984 */ /* 0x000e240000000a00 */
[----:B0-----:R-:W-:-:S14]  /*0330*/  DSETP.GEU.AND P0, PT, R6, R2, PT ;  /* 0x000000020600722a */ /* 0x001fdc0003f0e000 */
[----:B------:R-:W-:Y:S01]  /*0340*/  @!P0 IMAD R2, R5, 0x4, R17 ;  /* 0x0000000405028824 */ /* 0x000fe200078e0211 */
[----:B------:R-:W-:Y:S05]  /*0350*/  @!P0 STS.64 [R13], R6 ;  /* 0x000000060d008388 */ /* 0x000fea0000000a00 */
[----:B------:R-:W0:Y:S04]  /*0360*/  @!P0 LDS R2, [R2] ;  /* 0x0000000002028984 */ /* 0x000e280000000800 */
[----:B0-----:R1:W-:Y:S02]  /*0370*/  @!P0 STS [R17], R2 ;  /* 0x0000000211008388 */ /* 0x0013e40000000800 */
.L_x_18:
[----:B------:R-:W-:Y:S05]  /*0380*/  BSYNC.RECONVERGENT B0 ;  /* 0x0000000000007941 */ /* 0x000fea0003800200 */
.L_x_17:
[----:B------:R-:W-:Y:S01]  /*0390*/  BAR.SYNC.DEFER_BLOCKING 0x0 ;  /* 0x0000000000007b1d */ /* 0x000fe20000010000 */
[----:B------:R-:W-:-:S13]  /*03a0*/  ISETP.GT.U32.AND P0, PT, R8, 0x3, PT ;  /* 0x000000030800780c */ /* 0x000fda0003f04070 */
[----:B------:R-:W-:Y:S05]  /*03b0*/  @P0 BRA `(.L_x_19) ;  /* 0xfffffffc00bc0947 */ /* 0x000fea000383ffff */
.L_x_16:
[----:B------:R-:W-:-:S13]  /*03c0*/  ISETP.NE.AND P0, PT, R4, RZ, PT ;  /* 0x000000ff0400720c */ /* 0x000fda0003f05270 */
[----:B------:R-:W-:Y:S05]  /*03d0*/  @P0 EXIT ;  /* 0x000000000000094d */ /* 0x000fea0003800000 */
[----:B------:R-:W2:Y:S01]  /*03e0*/  S2UR UR5, SR_CgaCtaId ;  /* 0x00000000000579c3 */ /* 0x000ea20000008800 */
[----:B------:R-:W-:Y:S01]  /*03f0*/  UMOV UR4, 0x400 ;  /* 0x0000040000047882 */ /* 0x000fe20000000000 */
[----:B------:R-:W3:Y:S06]  /*0400*/  LDS R9, [R15] ;  /* 0x000000000f097984 */ /* 0x000eec0000000800 */
[----:B-1----:R-:W1:Y:S08]  /*0410*/  LDC.64 R2, c[0x0][0x388] ;  /* 0x0000e200ff027b82 */ /* 0x002e700000000a00 */
[----:B0-----:R-:W0:Y:S01]  /*0420*/  LDC.64 R6, c[0x0][0x390] ;  /* 0x0000e400ff067b82 */ /* 0x001e220000000a00 */
[----:B--2---:R-:W-:Y:S01]  /*0430*/  ULEA UR4, UR5, UR4, 0x18 ;  /* 0x0000000405047291 */ /* 0x004fe2000f8ec0ff */
[----:B-1----:R-:W-:-:S08]  /*0440*/  IMAD.WIDE.U32 R2, R0, 0x4, R2 ;  /* 0x0000000400027825 */ /* 0x002fd000078e0002 */
[----:B------:R-:W1:Y:S01]  /*0450*/  LDS.64 R4, [UR4] ;  /* 0x00000004ff047984 */ /* 0x000e620008000a00 */
[----:B0-----:R-:W-:-:S03]  /*0460*/  IMAD.WIDE.U32 R6, R0, 0x8, R6 ;  /* 0x0000000800067825 */ /* 0x001fc600078e0006 */
[----:B---3--:R-:W-:Y:S04]  /*0470*/  STG.E desc[UR6][R2.64], R9 ;  /* 0x0000000902007986 */ /* 0x008fe8000c101906 */
[----:B-1----:R-:W-:Y:S01]  /*0480*/  STG.E.64 desc[UR6][R6.64], R4 ;  /* 0x0000000406007986 */ /* 0x002fe2000c101b06 */
[----:B------:R-:W-:Y:S05]  /*0490*/  EXIT ;  /* 0x000000000000794d */ /* 0x000fea0003800000 */
.L_x_20:
        /* <DEDUP_REMOVED lines=14> */
.L_x_26:


//--------------------- .text._Z24compute_distances_kernelPKdS0_Pdii --------------------------
	.section	.text._Z24compute_distances_kernelPKdS0_Pdii,"ax",@progbits
	.align	128
        .global         _Z24compute_distances_kernelPKdS0_Pdii
        .type           _Z24compute_distances_kernelPKdS0_Pdii,@function
        .size           _Z24compute_distances_kernelPKdS0_Pdii,(.L_x_27 - _Z24compute_distances_kernelPKdS0_Pdii)
        .other          _Z24compute_distances_kernelPKdS0_Pdii,@"STO_CUDA_ENTRY STV_DEFAULT"
_Z24compute_distances_kernelPKdS0_Pdii:
.text._Z24compute_distances_kernelPKdS0_Pdii:
[----:B------:R-:W-:Y:S01]  /*0000*/  LDC R1, c[0x0][0x37c] ;  /* 0x0000df00ff017b82 */ /* 0x000fe20000000800 */
[----:B------:R-:W0:Y:S07]  /*0010*/  S2R R3, SR_TID.X ;  /* 0x0000000000037919 */ /* 0x000e2e0000002100 */
[----:B------:R-:W1:Y:S01]  /*0020*/  LDC R11, c[0x0][0x364] ;  /* 0x0000d900ff0b7b82 */ /* 0x000e620000000800 */
[----:B------:R-:W2:Y:S01]  /*0030*/  LDCU.64 UR6, c[0x0][0x398] ;  /* 0x00007300ff0677ac */ /* 0x000ea20008000a00 */
[----:B------:R-:W1:Y:S06]  /*0040*/  S2R R2, SR_TID.Y ;  /* 0x0000000000027919 */ /* 0x000e6c0000002200 */
[----:B------:R-:W0:Y:S08]  /*0050*/  S2UR UR5, SR_CTAID.X ;  /* 0x00000000000579c3 */ /* 0x000e300000002500 */
[----:B------:R-:W0:Y:S08]  /*0060*/  LDC R0, c[0x0][0x360] ;  /* 0x0000d800ff007b82 */ /* 0x000e300000000800 */
[----:B------:R-:W1:Y:S01]  /*0070*/  S2UR UR4, SR_CTAID.Y ;  /* 0x00000000000479c3 */ /* 0x000e620000002600 */
[----:B0-----:R-:W-:-:S05]  /*0080*/  IMAD R0, R0, UR5, R3 ;  /* 0x0000000500007c24 */ /* 0x001fca000f8e0203 */
[----:B--2---:R-:W-:Y:S01]  /*0090*/  ISETP.GE.AND P0, PT, R0, UR7, PT ;  /* 0x0000000700007c0c */ /* 0x004fe2000bf06270 */
[----:B-1----:R-:W-:-:S05]  /*00a0*/  IMAD R11, R11, UR4, R2 ;  /* 0x000000040b0b7c24 */ /* 0x002fca000f8e0202 */
[----:B------:R-:W-:-:S13]  /*00b0*/  ISETP.GE.OR P0, PT, R11, UR6, P0 ;  /* 0x000000060b007c0c */ /* 0x000fda0008706670 */
[----:B------:R-:W-:Y:S05]  /*00c0*/  @P0 EXIT ;  /* 0x000000000000094d */ /* 0x000fea0003800000 */
[----:B------:R-:W0:Y:S01]  /*00d0*/  LDC.64 R2, c[0x0][0x380] ;  /* 0x0000e000ff027b82 */ /* 0x000e220000000a00 */
[----:B------:R-:W1:Y:S07]  /*00e0*/  LDCU.64 UR4, c[0x0][0x358] ;  /* 0x00006b00ff0477ac */ /* 0x000e6e0008000a00 */
[----:B------:R-:W2:Y:S08]  /*00f0*/  LDC.64 R4, c[0x0][0x388] ;  /* 0x0000e200ff047b82 */ /* 0x000eb00000000a00 */
[----:B------:R-:W3:Y:S01]  /*0100*/  LDC.64 R8, c[0x0][0x390] ;  /* 0x0000e400ff087b82 */ /* 0x000ee20000000a00 */
[----:B0-----:R-:W-:-:S06]  /*0110*/  IMAD.WIDE.U32 R2, R11, 0x8, R2 ;  /* 0x000000080b027825 */ /* 0x001fcc00078e0002 */
[----:B-1----:R-:W4:Y:S01]  /*0120*/  LDG.E.64 R2, desc[UR4][R2.64] ;  /* 0x0000000402027981 */ /* 0x002f22000c1e1b00 */
[----:B--2---:R-:W-:-:S06]  /*0130*/  IMAD.WIDE R4, R0, 0x8, R4 ;  /* 0x0000000800047825 */ /* 0x004fcc00078e0204 */
[----:B------:R-:W4:Y:S01]  /*0140*/  LDG.E.64 R4, desc[UR4][R4.64] ;  /* 0x0000000404047981 */ /* 0x000f22000c1e1b00 */
[----:B------:R-:W-:-:S04]  /*0150*/  IMAD R11, R11, UR7, R0 ;  /* 0x000000070b0b7c24 */ /* 0x000fc8000f8e0200 */
[----:B---3--:R-:W-:Y:S01]  /*0160*/  IMAD.WIDE R8, R11, 0x8, R8 ;  /* 0x000000080b087825 */ /* 0x008fe200078e0208 */
[----:B----4-:R-:W-:-:S08]  /*0170*/  DADD R6, R2, -R4 ;  /* 0x0000000002067229 */ /* 0x010fd00000000804 */
[----:B------:R-:W-:-:S07]  /*0180*/  DMUL R6, R6, R6 ;  /* 0x0000000606067228 */ /* 0x000fce0000000000 */
[----:B------:R-:W-:Y:S01]  /*0190*/  STG.E.64 desc[UR4][R8.64], R6 ;  /* 0x0000000608007986 */ /* 0x000fe2000c101b04 */
[----:B------:R-:W-:Y:S05]  /*01a0*/  EXIT ;  /* 0x000000000000794d */ /* 0x000fea0003800000 */
.L_x_21:
        /* <DEDUP_REMOVED lines=13> */
.L_x_27:


//--------------------- .nv.shared._Z25finalize_centroids_kernelPdPKdPKiS1_i --------------------------
	.section	.nv.shared._Z25finalize_centroids_kernelPdPKdPKiS1_i,"aw",@nobits
	.sectionflags	@""
	.align	16
	.zero		1024


//--------------------- .nv.shared.reserved.0     --------------------------
	.section	.nv.shared.reserved.0,"aw",@nobits
	.weak		__nv_reservedSMEM_offset_0_alias
	.size		__nv_reservedSMEM_offset_0_alias, 0, 64
	.other		__nv_reservedSMEM_offset_0_alias,@"STO_CUDA_RESERVED_SHARED STV_DEFAULT"
__nv_reservedSMEM_offset_0_alias:
	.zero		0
	.zero		64


//--------------------- .nv.shared._Z20update_atomic_kernelPKdPKiPdPii --------------------------
	.section	.nv.shared._Z20update_atomic_kernelPKdPKiPdPii,"aw",@nobits
	.sectionflags	@""
	.align	16
	.zero		1024


//--------------------- .nv.shared._Z17reduce_sse_kernelPKdPdi --------------------------
	.section	.nv.shared._Z17reduce_sse_kernelPKdPdi,"aw",@nobits
	.sectionflags	@""
	.align	16
	.zero		1024


//--------------------- .nv.shared._Z25find_min_distances_kernelPKdPiPdii --------------------------
	.section	.nv.shared._Z25find_min_distances_kernelPKdPiPdii,"aw",@nobits
	.sectionflags	@""
	.align	16
	.zero		1024


//--------------------- .nv.shared._Z24compute_distances_kernelPKdS0_Pdii --------------------------
	.section	.nv.shared._Z24compute_distances_kernelPKdS0_Pdii,"aw",@nobits
	.sectionflags	@""
	.align	16
	.zero		1024


//--------------------- .nv.constant0._Z25finalize_centroids_kernelPdPKdPKiS1_i --------------------------
	.section	.nv.constant0._Z25finalize_centroids_kernelPdPKdPKiS1_i,"a",@progbits
	.sectionflags	@""
	.align	4
.nv.constant0._Z25finalize_centroids_kernelPdPKdPKiS1_i:
	.zero		932


//--------------------- .nv.constant0._Z20update_atomic_kernelPKdPKiPdPii --------------------------
	.section	.nv.constant0._Z20update_atomic_kernelPKdPKiPdPii,"a",@progbits
	.sectionflags	@""
	.align	4
.nv.constant0._Z20update_atomic_kernelPKdPKiPdPii:
	.zero		932


//--------------------- .nv.constant0._Z17reduce_sse_kernelPKdPdi --------------------------
	.section	.nv.constant0._Z17reduce_sse_kernelPKdPdi,"a",@progbits
	.sectionflags	@""
	.align	4
.nv.constant0._Z17reduce_sse_kernelPKdPdi:
	.zero		916


//--------------------- .nv.constant0._Z25find_min_distances_kernelPKdPiPdii --------------------------
	.section	.nv.constant0._Z25find_min_distances_kernelPKdPiPdii,"a",@progbits
	.sectionflags	@""
	.align	4
.nv.constant0._Z25find_min_distances_kernelPKdPiPdii:
	.zero		928


//--------------------- .nv.constant0._Z24compute_distances_kernelPKdS0_Pdii --------------------------
	.section	.nv.constant0._Z24compute_distances_kernelPKdS0_Pdii,"a",@progbits
	.sectionflags	@""
	.align	4
.nv.constant0._Z24compute_distances_kernelPKdS0_Pdii:
	.zero		928


//--------------------- SYMBOLS --------------------------

	.type		.nv.reservedSmem.offset0,@object
	.size		.nv.reservedSmem.offset0,0x4
	.type		.nv.reservedSmem.cap,@object
	.size		.nv.reservedSmem.cap,0x4
